//
// Generated by NVIDIA NVVM Compiler
//
// Compiler Build ID: CL-36424714
// Cuda compilation tools, release 13.0, V13.0.88
// Based on NVVM 20.0.0
//

.version 9.0
.target sm_100
.address_size 64

	// .globl	_Z16global_primitivePfS_S_S_S_S_ii
// _ZZ7gausselPfS_S_E2a1 has been demoted
// _ZZ7gausselPfS_S_E2a2 has been demoted
// _ZZ7gausselPfS_S_E2b1 has been demoted
// _ZZ7gausselPfS_S_E2b2 has been demoted
// _ZZ8get_abcdffffffPfE1M has been demoted
// _ZZ8get_abcdffffffPfE1b has been demoted
// _ZZ5diffsPfS_S_S_S_S_iiE1A_$_0 has been demoted
// _ZZ5diffsPfS_S_S_S_S_iiE1A_$_1 has been demoted
// _ZZ5diffsPfS_S_S_S_S_iiE1A_$_2 has been demoted
// _ZZ5diffsPfS_S_S_S_S_iiE1A_$_3 has been demoted
.global .align 4 .b8 __cudart_i2opi_f[24] = {65, 144, 67, 60, 153, 149, 98, 219, 192, 221, 52, 245, 209, 87, 39, 252, 41, 21, 68, 78, 110, 131, 249, 162};

.visible .entry _Z16global_primitivePfS_S_S_S_S_ii(
	.param .u64 .ptr .align 1 _Z16global_primitivePfS_S_S_S_S_ii_param_0,
	.param .u64 .ptr .align 1 _Z16global_primitivePfS_S_S_S_S_ii_param_1,
	.param .u64 .ptr .align 1 _Z16global_primitivePfS_S_S_S_S_ii_param_2,
	.param .u64 .ptr .align 1 _Z16global_primitivePfS_S_S_S_S_ii_param_3,
	.param .u64 .ptr .align 1 _Z16global_primitivePfS_S_S_S_S_ii_param_4,
	.param .u64 .ptr .align 1 _Z16global_primitivePfS_S_S_S_S_ii_param_5,
	.param .u32 _Z16global_primitivePfS_S_S_S_S_ii_param_6,
	.param .u32 _Z16global_primitivePfS_S_S_S_S_ii_param_7
)
{
	.local .align 4 .b8 	__local_depot0[28];
	.reg .b64 	%SP;
	.reg .b64 	%SPL;
	.reg .pred 	%p<33>;
	.reg .b32 	%r<159>;
	.reg .b32 	%f<216>;
	.reg .b64 	%rd<88>;
	.reg .b64 	%fd<9>;
	// demoted variable
	.shared .align 4 .b8 _ZZ7gausselPfS_S_E2a1[36];
	// demoted variable
	.shared .align 4 .b8 _ZZ7gausselPfS_S_E2a2[16];
	// demoted variable
	.shared .align 4 .b8 _ZZ7gausselPfS_S_E2b1[12];
	// demoted variable
	.shared .align 4 .b8 _ZZ7gausselPfS_S_E2b2[8];
	// demoted variable
	.shared .align 4 .b8 _ZZ8get_abcdffffffPfE1M[64];
	// demoted variable
	.shared .align 4 .b8 _ZZ8get_abcdffffffPfE1b[16];
	// demoted variable
	.shared .align 4 .f32 _ZZ5diffsPfS_S_S_S_S_iiE1A_$_0;
	// demoted variable
	.shared .align 4 .f32 _ZZ5diffsPfS_S_S_S_S_iiE1A_$_1;
	// demoted variable
	.shared .align 4 .f32 _ZZ5diffsPfS_S_S_S_S_iiE1A_$_2;
	// demoted variable
	.shared .align 4 .f32 _ZZ5diffsPfS_S_S_S_S_iiE1A_$_3;
	mov.u64 	%SPL, __local_depot0;
	ld.param.u64 	%rd32, [_Z16global_primitivePfS_S_S_S_S_ii_param_0];
	ld.param.u64 	%rd33, [_Z16global_primitivePfS_S_S_S_S_ii_param_1];
	ld.param.u64 	%rd34, [_Z16global_primitivePfS_S_S_S_S_ii_param_2];
	ld.param.u64 	%rd35, [_Z16global_primitivePfS_S_S_S_S_ii_param_3];
	ld.param.u64 	%rd31, [_Z16global_primitivePfS_S_S_S_S_ii_param_5];
	cvta.to.global.u64 	%rd36, %rd34;
	cvta.to.global.u64 	%rd37, %rd35;
	cvta.to.global.u64 	%rd38, %rd33;
	cvta.to.global.u64 	%rd39, %rd32;
	add.u64 	%rd1, %SPL, 0;
	ld.global.f32 	%f1, [%rd39];
	ld.global.f32 	%f2, [%rd39+4];
	ld.global.f32 	%f29, [%rd38];
	ld.global.f32 	%f30, [%rd38+4];
	ld.global.f32 	%f31, [%rd37];
	ld.global.f32 	%f32, [%rd37+4];
	mov.b32 	%r55, 1065353216;
	st.shared.u32 	[_ZZ8get_abcdffffffPfE1M], %r55;
	st.shared.u32 	[_ZZ8get_abcdffffffPfE1M+4], %r55;
	st.shared.u32 	[_ZZ8get_abcdffffffPfE1M+24], %r55;
	st.shared.u32 	[_ZZ8get_abcdffffffPfE1M+28], %r55;
	st.shared.f32 	[_ZZ8get_abcdffffffPfE1M+16], %f1;
	mul.f32 	%f33, %f1, %f1;
	st.shared.f32 	[_ZZ8get_abcdffffffPfE1M+32], %f33;
	mul.f32 	%f34, %f1, %f33;
	st.shared.f32 	[_ZZ8get_abcdffffffPfE1M+48], %f34;
	st.shared.f32 	[_ZZ8get_abcdffffffPfE1M+20], %f2;
	mul.f32 	%f35, %f2, %f2;
	st.shared.f32 	[_ZZ8get_abcdffffffPfE1M+36], %f35;
	mul.f32 	%f36, %f2, %f35;
	st.shared.f32 	[_ZZ8get_abcdffffffPfE1M+52], %f36;
	add.f32 	%f37, %f1, %f1;
	st.shared.f32 	[_ZZ8get_abcdffffffPfE1M+40], %f37;
	mul.f32 	%f38, %f1, 0f40400000;
	mul.f32 	%f39, %f1, %f38;
	st.shared.f32 	[_ZZ8get_abcdffffffPfE1M+56], %f39;
	add.f32 	%f40, %f2, %f2;
	st.shared.f32 	[_ZZ8get_abcdffffffPfE1M+44], %f40;
	mul.f32 	%f41, %f2, 0f40400000;
	mul.f32 	%f42, %f2, %f41;
	st.shared.f32 	[_ZZ8get_abcdffffffPfE1M+60], %f42;
	st.shared.f32 	[_ZZ8get_abcdffffffPfE1b], %f29;
	st.shared.f32 	[_ZZ8get_abcdffffffPfE1b+4], %f30;
	st.shared.f32 	[_ZZ8get_abcdffffffPfE1b+8], %f31;
	st.shared.f32 	[_ZZ8get_abcdffffffPfE1b+12], %f32;
	mov.b32 	%r56, 0;
	st.shared.u32 	[_ZZ7gausselPfS_S_E2a1], %r56;
	sub.f32 	%f43, %f1, %f2;
	st.shared.f32 	[_ZZ7gausselPfS_S_E2a1+4], %f43;
	sub.f32 	%f44, %f33, %f35;
	st.shared.f32 	[_ZZ7gausselPfS_S_E2a1+8], %f44;
	sub.f32 	%f45, %f29, %f29;
	st.shared.f32 	[_ZZ7gausselPfS_S_E2b1], %f45;
	st.shared.u32 	[_ZZ7gausselPfS_S_E2a1+12], %r56;
	sub.f32 	%f46, %f2, %f2;
	st.shared.f32 	[_ZZ7gausselPfS_S_E2a1+16], %f46;
	sub.f32 	%f47, %f35, %f35;
	st.shared.f32 	[_ZZ7gausselPfS_S_E2a1+20], %f47;
	sub.f32 	%f48, %f30, %f29;
	st.shared.f32 	[_ZZ7gausselPfS_S_E2b1+4], %f48;
	ld.shared.f32 	%f49, [_ZZ8get_abcdffffffPfE1M+8];
	sub.f32 	%f50, %f49, %f49;
	st.shared.f32 	[_ZZ7gausselPfS_S_E2a1+24], %f50;
	mul.f32 	%f51, %f49, %f2;
	mov.f32 	%f52, 0f3F800000;
	sub.f32 	%f53, %f52, %f51;
	st.shared.f32 	[_ZZ7gausselPfS_S_E2a1+28], %f53;
	mul.f32 	%f54, %f49, %f35;
	sub.f32 	%f55, %f37, %f54;
	st.shared.f32 	[_ZZ7gausselPfS_S_E2a1+32], %f55;
	mul.f32 	%f56, %f49, %f29;
	sub.f32 	%f57, %f31, %f56;
	st.shared.f32 	[_ZZ7gausselPfS_S_E2b1+8], %f57;
	mov.f32 	%f58, 0f00000000;
	div.rn.f32 	%f59, %f58, 0f00000000;
	sub.f32 	%f60, %f58, %f59;
	st.shared.f32 	[_ZZ7gausselPfS_S_E2a2], %f60;
	mul.f32 	%f61, %f43, 0f00000000;
	div.rn.f32 	%f62, %f61, 0f00000000;
	sub.f32 	%f63, %f43, %f62;
	st.shared.f32 	[_ZZ7gausselPfS_S_E2a2+4], %f63;
	mul.f32 	%f64, %f45, 0f00000000;
	div.rn.f32 	%f65, %f64, 0f00000000;
	sub.f32 	%f66, %f45, %f65;
	st.shared.f32 	[_ZZ7gausselPfS_S_E2b2], %f66;
	st.shared.f32 	[_ZZ7gausselPfS_S_E2a2+8], %f60;
	sub.f32 	%f67, %f46, %f62;
	st.shared.f32 	[_ZZ7gausselPfS_S_E2a2+12], %f67;
	sub.f32 	%f68, %f48, %f65;
	st.shared.f32 	[_ZZ7gausselPfS_S_E2b2+4], %f68;
	mul.f32 	%f69, %f60, %f68;
	mul.f32 	%f70, %f60, %f66;
	sub.f32 	%f71, %f69, %f70;
	mul.f32 	%f72, %f60, %f67;
	mul.f32 	%f73, %f60, %f63;
	sub.f32 	%f74, %f72, %f73;
	div.rn.f32 	%f3, %f71, %f74;
	st.shared.f32 	[_ZZ5diffsPfS_S_S_S_S_iiE1A_$_3], %f3;
	div.rn.f32 	%f75, %f66, %f60;
	div.rn.f32 	%f76, %f63, %f60;
	mul.f32 	%f77, %f3, %f76;
	sub.f32 	%f4, %f75, %f77;
	st.shared.f32 	[_ZZ5diffsPfS_S_S_S_S_iiE1A_$_2], %f4;
	div.rn.f32 	%f78, %f45, 0f00000000;
	div.rn.f32 	%f79, %f43, 0f00000000;
	mul.f32 	%f80, %f4, %f79;
	sub.f32 	%f81, %f78, %f80;
	div.rn.f32 	%f82, %f44, 0f00000000;
	mul.f32 	%f83, %f82, %f3;
	sub.f32 	%f5, %f81, %f83;
	st.shared.f32 	[_ZZ5diffsPfS_S_S_S_S_iiE1A_$_1], %f5;
	mul.f32 	%f84, %f5, %f1;
	sub.f32 	%f85, %f29, %f84;
	mul.f32 	%f86, %f33, %f4;
	sub.f32 	%f87, %f85, %f86;
	mul.f32 	%f88, %f34, %f3;
	sub.f32 	%f6, %f87, %f88;
	st.shared.f32 	[_ZZ5diffsPfS_S_S_S_S_iiE1A_$_0], %f6;
	ld.global.f32 	%f7, [%rd36];
	mul.f32 	%f8, %f1, %f7;
	mul.f32 	%f89, %f8, 0f3F22F983;
	cvt.rni.s32.f32 	%r150, %f89;
	cvt.rn.f32.s32 	%f90, %r150;
	fma.rn.f32 	%f91, %f90, 0fBFC90FDA, %f8;
	fma.rn.f32 	%f92, %f90, 0fB3A22168, %f91;
	fma.rn.f32 	%f213, %f90, 0fA7C234C5, %f92;
	abs.f32 	%f10, %f8;
	setp.ltu.f32 	%p1, %f10, 0f47CE4780;
	mov.u32 	%r146, %r150;
	mov.f32 	%f212, %f213;
	@%p1 bra 	$L__BB0_8;
	setp.neu.f32 	%p2, %f10, 0f7F800000;
	@%p2 bra 	$L__BB0_3;
	mov.f32 	%f95, 0f00000000;
	mul.rn.f32 	%f212, %f8, %f95;
	mov.b32 	%r146, 0;
	bra.uni 	$L__BB0_8;
$L__BB0_3:
	mov.b32 	%r2, %f8;
	shl.b32 	%r58, %r2, 8;
	or.b32  	%r3, %r58, -2147483648;
	mov.b64 	%rd78, 0;
	mov.b32 	%r143, 0;
	mov.u64 	%rd76, __cudart_i2opi_f;
	mov.u64 	%rd77, %rd1;
$L__BB0_4:
	.pragma "nounroll";
	ld.global.nc.u32 	%r59, [%rd76];
	mad.wide.u32 	%rd43, %r59, %r3, %rd78;
	shr.u64 	%rd78, %rd43, 32;
	st.local.u32 	[%rd77], %rd43;
	add.s32 	%r143, %r143, 1;
	add.s64 	%rd77, %rd77, 4;
	add.s64 	%rd76, %rd76, 4;
	setp.ne.s32 	%p3, %r143, 6;
	@%p3 bra 	$L__BB0_4;
	shr.u32 	%r60, %r2, 23;
	st.local.u32 	[%rd1+24], %rd78;
	and.b32  	%r6, %r60, 31;
	and.b32  	%r61, %r60, 224;
	add.s32 	%r62, %r61, -128;
	shr.u32 	%r63, %r62, 5;
	mul.wide.u32 	%rd44, %r63, 4;
	sub.s64 	%rd8, %rd1, %rd44;
	ld.local.u32 	%r144, [%rd8+24];
	ld.local.u32 	%r145, [%rd8+20];
	setp.eq.s32 	%p4, %r6, 0;
	@%p4 bra 	$L__BB0_7;
	shf.l.wrap.b32 	%r144, %r145, %r144, %r6;
	ld.local.u32 	%r64, [%rd8+16];
	shf.l.wrap.b32 	%r145, %r64, %r145, %r6;
$L__BB0_7:
	shr.u32 	%r65, %r144, 30;
	shf.l.wrap.b32 	%r66, %r145, %r144, 2;
	shl.b32 	%r67, %r145, 2;
	shr.u32 	%r68, %r66, 31;
	add.s32 	%r69, %r68, %r65;
	neg.s32 	%r70, %r69;
	setp.lt.s32 	%p5, %r2, 0;
	selp.b32 	%r146, %r70, %r69, %p5;
	xor.b32  	%r71, %r66, %r2;
	shr.s32 	%r72, %r66, 31;
	xor.b32  	%r73, %r72, %r66;
	xor.b32  	%r74, %r72, %r67;
	cvt.u64.u32 	%rd45, %r73;
	shl.b64 	%rd46, %rd45, 32;
	cvt.u64.u32 	%rd47, %r74;
	or.b64  	%rd48, %rd46, %rd47;
	cvt.rn.f64.s64 	%fd1, %rd48;
	mul.f64 	%fd2, %fd1, 0d3BF921FB54442D19;
	cvt.rn.f32.f64 	%f93, %fd2;
	neg.f32 	%f94, %f93;
	setp.lt.s32 	%p6, %r71, 0;
	selp.f32 	%f212, %f94, %f93, %p6;
$L__BB0_8:
	setp.ltu.f32 	%p7, %f10, 0f47CE4780;
	add.s32 	%r76, %r146, 1;
	mul.rn.f32 	%f96, %f212, %f212;
	and.b32  	%r77, %r146, 1;
	setp.eq.b32 	%p8, %r77, 1;
	selp.f32 	%f97, %f212, 0f3F800000, %p8;
	fma.rn.f32 	%f98, %f96, %f97, 0f00000000;
	fma.rn.f32 	%f99, %f96, 0f37CBAC00, 0fBAB607ED;
	selp.f32 	%f100, 0fB94D4153, %f99, %p8;
	selp.f32 	%f101, 0f3C0885E4, 0f3D2AAABB, %p8;
	fma.rn.f32 	%f102, %f100, %f96, %f101;
	selp.f32 	%f103, 0fBE2AAAA8, 0fBEFFFFFF, %p8;
	fma.rn.f32 	%f104, %f102, %f96, %f103;
	fma.rn.f32 	%f105, %f104, %f98, %f97;
	and.b32  	%r78, %r76, 2;
	setp.eq.s32 	%p9, %r78, 0;
	mov.f32 	%f106, 0f00000000;
	sub.f32 	%f107, %f106, %f105;
	selp.f32 	%f14, %f105, %f107, %p9;
	@%p7 bra 	$L__BB0_16;
	setp.neu.f32 	%p10, %f10, 0f7F800000;
	@%p10 bra 	$L__BB0_11;
	mov.f32 	%f110, 0f00000000;
	mul.rn.f32 	%f213, %f8, %f110;
	mov.b32 	%r150, 0;
	bra.uni 	$L__BB0_16;
$L__BB0_11:
	mov.b32 	%r15, %f8;
	shl.b32 	%r80, %r15, 8;
	or.b32  	%r16, %r80, -2147483648;
	mov.b64 	%rd81, 0;
	mov.b32 	%r147, 0;
	mov.u64 	%rd79, __cudart_i2opi_f;
	mov.u64 	%rd80, %rd1;
$L__BB0_12:
	.pragma "nounroll";
	ld.global.nc.u32 	%r81, [%rd79];
	mad.wide.u32 	%rd51, %r81, %r16, %rd81;
	shr.u64 	%rd81, %rd51, 32;
	st.local.u32 	[%rd80], %rd51;
	add.s32 	%r147, %r147, 1;
	add.s64 	%rd80, %rd80, 4;
	add.s64 	%rd79, %rd79, 4;
	setp.ne.s32 	%p11, %r147, 6;
	@%p11 bra 	$L__BB0_12;
	shr.u32 	%r82, %r15, 23;
	st.local.u32 	[%rd1+24], %rd81;
	and.b32  	%r19, %r82, 31;
	and.b32  	%r83, %r82, 224;
	add.s32 	%r84, %r83, -128;
	shr.u32 	%r85, %r84, 5;
	mul.wide.u32 	%rd52, %r85, 4;
	sub.s64 	%rd15, %rd1, %rd52;
	ld.local.u32 	%r148, [%rd15+24];
	ld.local.u32 	%r149, [%rd15+20];
	setp.eq.s32 	%p12, %r19, 0;
	@%p12 bra 	$L__BB0_15;
	shf.l.wrap.b32 	%r148, %r149, %r148, %r19;
	ld.local.u32 	%r86, [%rd15+16];
	shf.l.wrap.b32 	%r149, %r86, %r149, %r19;
$L__BB0_15:
	shr.u32 	%r87, %r148, 30;
	shf.l.wrap.b32 	%r88, %r149, %r148, 2;
	shl.b32 	%r89, %r149, 2;
	shr.u32 	%r90, %r88, 31;
	add.s32 	%r91, %r90, %r87;
	neg.s32 	%r92, %r91;
	setp.lt.s32 	%p13, %r15, 0;
	selp.b32 	%r150, %r92, %r91, %p13;
	xor.b32  	%r93, %r88, %r15;
	shr.s32 	%r94, %r88, 31;
	xor.b32  	%r95, %r94, %r88;
	xor.b32  	%r96, %r94, %r89;
	cvt.u64.u32 	%rd53, %r95;
	shl.b64 	%rd54, %rd53, 32;
	cvt.u64.u32 	%rd55, %r96;
	or.b64  	%rd56, %rd54, %rd55;
	cvt.rn.f64.s64 	%fd3, %rd56;
	mul.f64 	%fd4, %fd3, 0d3BF921FB54442D19;
	cvt.rn.f32.f64 	%f108, %fd4;
	neg.f32 	%f109, %f108;
	setp.lt.s32 	%p14, %r93, 0;
	selp.f32 	%f213, %f109, %f108, %p14;
$L__BB0_16:
	mul.rn.f32 	%f111, %f213, %f213;
	and.b32  	%r98, %r150, 1;
	setp.eq.b32 	%p15, %r98, 1;
	selp.f32 	%f112, 0f3F800000, %f213, %p15;
	fma.rn.f32 	%f113, %f111, %f112, 0f00000000;
	fma.rn.f32 	%f114, %f111, 0f37CBAC00, 0fBAB607ED;
	selp.f32 	%f115, %f114, 0fB94D4153, %p15;
	selp.f32 	%f116, 0f3D2AAABB, 0f3C0885E4, %p15;
	fma.rn.f32 	%f117, %f115, %f111, %f116;
	selp.f32 	%f118, 0fBEFFFFFF, 0fBE2AAAA8, %p15;
	fma.rn.f32 	%f119, %f117, %f111, %f118;
	fma.rn.f32 	%f120, %f119, %f113, %f112;
	and.b32  	%r99, %r150, 2;
	setp.eq.s32 	%p16, %r99, 0;
	mov.f32 	%f121, 0f00000000;
	sub.f32 	%f122, %f121, %f120;
	selp.f32 	%f18, %f120, %f122, %p16;
	mul.f32 	%f19, %f2, %f7;
	mul.f32 	%f123, %f19, 0f3F22F983;
	cvt.rni.s32.f32 	%r158, %f123;
	cvt.rn.f32.s32 	%f124, %r158;
	fma.rn.f32 	%f125, %f124, 0fBFC90FDA, %f19;
	fma.rn.f32 	%f126, %f124, 0fB3A22168, %f125;
	fma.rn.f32 	%f215, %f124, 0fA7C234C5, %f126;
	abs.f32 	%f21, %f19;
	setp.ltu.f32 	%p17, %f21, 0f47CE4780;
	mov.u32 	%r154, %r158;
	mov.f32 	%f214, %f215;
	@%p17 bra 	$L__BB0_24;
	setp.neu.f32 	%p18, %f21, 0f7F800000;
	@%p18 bra 	$L__BB0_19;
	mov.f32 	%f129, 0f00000000;
	mul.rn.f32 	%f214, %f19, %f129;
	mov.b32 	%r154, 0;
	bra.uni 	$L__BB0_24;
$L__BB0_19:
	mov.b32 	%r29, %f19;
	shl.b32 	%r101, %r29, 8;
	or.b32  	%r30, %r101, -2147483648;
	mov.b64 	%rd84, 0;
	mov.b32 	%r151, 0;
	mov.u64 	%rd82, __cudart_i2opi_f;
	mov.u64 	%rd83, %rd1;
$L__BB0_20:
	.pragma "nounroll";
	ld.global.nc.u32 	%r102, [%rd82];
	mad.wide.u32 	%rd59, %r102, %r30, %rd84;
	shr.u64 	%rd84, %rd59, 32;
	st.local.u32 	[%rd83], %rd59;
	add.s32 	%r151, %r151, 1;
	add.s64 	%rd83, %rd83, 4;
	add.s64 	%rd82, %rd82, 4;
	setp.ne.s32 	%p19, %r151, 6;
	@%p19 bra 	$L__BB0_20;
	shr.u32 	%r103, %r29, 23;
	st.local.u32 	[%rd1+24], %rd84;
	and.b32  	%r33, %r103, 31;
	and.b32  	%r104, %r103, 224;
	add.s32 	%r105, %r104, -128;
	shr.u32 	%r106, %r105, 5;
	mul.wide.u32 	%rd60, %r106, 4;
	sub.s64 	%rd22, %rd1, %rd60;
	ld.local.u32 	%r152, [%rd22+24];
	ld.local.u32 	%r153, [%rd22+20];
	setp.eq.s32 	%p20, %r33, 0;
	@%p20 bra 	$L__BB0_23;
	shf.l.wrap.b32 	%r152, %r153, %r152, %r33;
	ld.local.u32 	%r107, [%rd22+16];
	shf.l.wrap.b32 	%r153, %r107, %r153, %r33;
$L__BB0_23:
	shr.u32 	%r108, %r152, 30;
	shf.l.wrap.b32 	%r109, %r153, %r152, 2;
	shl.b32 	%r110, %r153, 2;
	shr.u32 	%r111, %r109, 31;
	add.s32 	%r112, %r111, %r108;
	neg.s32 	%r113, %r112;
	setp.lt.s32 	%p21, %r29, 0;
	selp.b32 	%r154, %r113, %r112, %p21;
	xor.b32  	%r114, %r109, %r29;
	shr.s32 	%r115, %r109, 31;
	xor.b32  	%r116, %r115, %r109;
	xor.b32  	%r117, %r115, %r110;
	cvt.u64.u32 	%rd61, %r116;
	shl.b64 	%rd62, %rd61, 32;
	cvt.u64.u32 	%rd63, %r117;
	or.b64  	%rd64, %rd62, %rd63;
	cvt.rn.f64.s64 	%fd5, %rd64;
	mul.f64 	%fd6, %fd5, 0d3BF921FB54442D19;
	cvt.rn.f32.f64 	%f127, %fd6;
	neg.f32 	%f128, %f127;
	setp.lt.s32 	%p22, %r114, 0;
	selp.f32 	%f214, %f128, %f127, %p22;
$L__BB0_24:
	setp.ltu.f32 	%p23, %f21, 0f47CE4780;
	add.s32 	%r119, %r154, 1;
	mul.rn.f32 	%f130, %f214, %f214;
	and.b32  	%r120, %r154, 1;
	setp.eq.b32 	%p24, %r120, 1;
	selp.f32 	%f131, %f214, 0f3F800000, %p24;
	fma.rn.f32 	%f132, %f130, %f131, 0f00000000;
	fma.rn.f32 	%f133, %f130, 0f37CBAC00, 0fBAB607ED;
	selp.f32 	%f134, 0fB94D4153, %f133, %p24;
	selp.f32 	%f135, 0f3C0885E4, 0f3D2AAABB, %p24;
	fma.rn.f32 	%f136, %f134, %f130, %f135;
	selp.f32 	%f137, 0fBE2AAAA8, 0fBEFFFFFF, %p24;
	fma.rn.f32 	%f138, %f136, %f130, %f137;
	fma.rn.f32 	%f139, %f138, %f132, %f131;
	and.b32  	%r121, %r119, 2;
	setp.eq.s32 	%p25, %r121, 0;
	mov.f32 	%f140, 0f00000000;
	sub.f32 	%f141, %f140, %f139;
	selp.f32 	%f25, %f139, %f141, %p25;
	@%p23 bra 	$L__BB0_32;
	setp.neu.f32 	%p26, %f21, 0f7F800000;
	@%p26 bra 	$L__BB0_27;
	mov.f32 	%f144, 0f00000000;
	mul.rn.f32 	%f215, %f19, %f144;
	mov.b32 	%r158, 0;
	bra.uni 	$L__BB0_32;
$L__BB0_27:
	mov.b32 	%r42, %f19;
	shl.b32 	%r123, %r42, 8;
	or.b32  	%r43, %r123, -2147483648;
	mov.b64 	%rd87, 0;
	mov.b32 	%r155, 0;
	mov.u64 	%rd85, __cudart_i2opi_f;
	mov.u64 	%rd86, %rd1;
$L__BB0_28:
	.pragma "nounroll";
	ld.global.nc.u32 	%r124, [%rd85];
	mad.wide.u32 	%rd67, %r124, %r43, %rd87;
	shr.u64 	%rd87, %rd67, 32;
	st.local.u32 	[%rd86], %rd67;
	add.s32 	%r155, %r155, 1;
	add.s64 	%rd86, %rd86, 4;
	add.s64 	%rd85, %rd85, 4;
	setp.ne.s32 	%p27, %r155, 6;
	@%p27 bra 	$L__BB0_28;
	shr.u32 	%r125, %r42, 23;
	st.local.u32 	[%rd1+24], %rd87;
	and.b32  	%r46, %r125, 31;
	and.b32  	%r126, %r125, 224;
	add.s32 	%r127, %r126, -128;
	shr.u32 	%r128, %r127, 5;
	mul.wide.u32 	%rd68, %r128, 4;
	sub.s64 	%rd29, %rd1, %rd68;
	ld.local.u32 	%r156, [%rd29+24];
	ld.local.u32 	%r157, [%rd29+20];
	setp.eq.s32 	%p28, %r46, 0;
	@%p28 bra 	$L__BB0_31;
	shf.l.wrap.b32 	%r156, %r157, %r156, %r46;
	ld.local.u32 	%r129, [%rd29+16];
	shf.l.wrap.b32 	%r157, %r129, %r157, %r46;
$L__BB0_31:
	shr.u32 	%r130, %r156, 30;
	shf.l.wrap.b32 	%r131, %r157, %r156, 2;
	shl.b32 	%r132, %r157, 2;
	shr.u32 	%r133, %r131, 31;
	add.s32 	%r134, %r133, %r130;
	neg.s32 	%r135, %r134;
	setp.lt.s32 	%p29, %r42, 0;
	selp.b32 	%r158, %r135, %r134, %p29;
	xor.b32  	%r136, %r131, %r42;
	shr.s32 	%r137, %r131, 31;
	xor.b32  	%r138, %r137, %r131;
	xor.b32  	%r139, %r137, %r132;
	cvt.u64.u32 	%rd69, %r138;
	shl.b64 	%rd70, %rd69, 32;
	cvt.u64.u32 	%rd71, %r139;
	or.b64  	%rd72, %rd70, %rd71;
	cvt.rn.f64.s64 	%fd7, %rd72;
	mul.f64 	%fd8, %fd7, 0d3BF921FB54442D19;
	cvt.rn.f32.f64 	%f142, %fd8;
	neg.f32 	%f143, %f142;
	setp.lt.s32 	%p30, %r136, 0;
	selp.f32 	%f215, %f143, %f142, %p30;
$L__BB0_32:
	ld.param.u64 	%rd75, [_Z16global_primitivePfS_S_S_S_S_ii_param_4];
	cvta.to.global.u64 	%rd73, %rd75;
	cvta.to.global.u64 	%rd74, %rd31;
	mul.rn.f32 	%f145, %f215, %f215;
	and.b32  	%r141, %r158, 1;
	setp.eq.b32 	%p31, %r141, 1;
	selp.f32 	%f146, 0f3F800000, %f215, %p31;
	fma.rn.f32 	%f147, %f145, %f146, 0f00000000;
	fma.rn.f32 	%f148, %f145, 0f37CBAC00, 0fBAB607ED;
	selp.f32 	%f149, %f148, 0fB94D4153, %p31;
	selp.f32 	%f150, 0f3D2AAABB, 0f3C0885E4, %p31;
	fma.rn.f32 	%f151, %f149, %f145, %f150;
	selp.f32 	%f152, 0fBEFFFFFF, 0fBE2AAAA8, %p31;
	fma.rn.f32 	%f153, %f151, %f145, %f152;
	fma.rn.f32 	%f154, %f153, %f147, %f146;
	and.b32  	%r142, %r158, 2;
	setp.eq.s32 	%p32, %r142, 0;
	mov.f32 	%f155, 0f00000000;
	sub.f32 	%f156, %f155, %f154;
	selp.f32 	%f157, %f154, %f156, %p32;
	mov.f32 	%f158, 0fBF800000;
	div.rn.f32 	%f159, %f158, %f7;
	mul.f32 	%f160, %f2, %f25;
	mul.f32 	%f161, %f2, %f157;
	mul.f32 	%f162, %f1, %f14;
	mul.f32 	%f163, %f1, %f18;
	mul.f32 	%f164, %f2, %f160;
	mul.f32 	%f165, %f2, %f161;
	mul.f32 	%f166, %f1, %f162;
	mul.f32 	%f167, %f1, %f163;
	sub.f32 	%f168, %f25, %f14;
	sub.f32 	%f169, %f157, %f18;
	sub.f32 	%f170, %f160, %f162;
	sub.f32 	%f171, %f161, %f163;
	sub.f32 	%f172, %f164, %f166;
	sub.f32 	%f173, %f165, %f167;
	mul.f32 	%f174, %f168, 0f00000000;
	mul.f32 	%f175, %f159, %f169;
	sub.f32 	%f176, %f174, %f175;
	mul.f32 	%f177, %f169, 0f00000000;
	fma.rn.f32 	%f178, %f168, %f159, %f177;
	sub.f32 	%f179, %f170, %f176;
	sub.f32 	%f180, %f171, %f178;
	mul.f32 	%f181, %f179, 0f00000000;
	mul.f32 	%f182, %f159, %f180;
	sub.f32 	%f183, %f181, %f182;
	mul.f32 	%f184, %f159, %f179;
	fma.rn.f32 	%f185, %f180, 0f00000000, %f184;
	add.f32 	%f186, %f183, %f183;
	add.f32 	%f187, %f185, %f185;
	sub.f32 	%f188, %f172, %f186;
	sub.f32 	%f189, %f173, %f187;
	mul.f32 	%f190, %f188, 0f00000000;
	mul.f32 	%f191, %f159, %f189;
	sub.f32 	%f192, %f190, %f191;
	mul.f32 	%f193, %f159, %f188;
	fma.rn.f32 	%f194, %f189, 0f00000000, %f193;
	mul.f32 	%f195, %f192, 0f40400000;
	mul.f32 	%f196, %f194, 0f40400000;
	sub.f32 	%f197, %f172, %f195;
	sub.f32 	%f198, %f173, %f196;
	mul.f32 	%f199, %f197, 0f00000000;
	mul.f32 	%f200, %f159, %f198;
	sub.f32 	%f201, %f199, %f200;
	mul.f32 	%f202, %f159, %f197;
	fma.rn.f32 	%f203, %f198, 0f00000000, %f202;
	mul.f32 	%f204, %f5, %f183;
	fma.rn.f32 	%f205, %f6, %f176, %f204;
	fma.rn.f32 	%f206, %f4, %f192, %f205;
	fma.rn.f32 	%f207, %f3, %f201, %f206;
	st.global.f32 	[%rd73+4], %f207;
	mul.f32 	%f208, %f5, %f185;
	fma.rn.f32 	%f209, %f6, %f178, %f208;
	fma.rn.f32 	%f210, %f4, %f194, %f209;
	fma.rn.f32 	%f211, %f3, %f203, %f210;
	st.global.f32 	[%rd74+4], %f211;
	ret;

}


// ===== COMPILED SASS (sm_100) =====

	.target	sm_100

	.elftype	@"ET_EXEC"


//--------------------- .note.nv.tkinfo           --------------------------
	.section	.note.nv.tkinfo,"",@"SHT_NOTE"
	.sectionflags	@"SHF_NOTE_NV_TKINFO"
	.tkinfo
        /*0018*/ 	.word	0x00000002
        /*0030*/ 	.string	""
        /*0030*/ 	.string	"ptxas"
        /*0030*/ 	.string	"Cuda compilation tools, release 13.0, V13.0.88"
        /*0030*/ 	.string	"Build cuda_13.0.r13.0/compiler.36424714_0"
        /*0030*/ 	.string	"-arch sm_100 -m 64 "



//--------------------- .note.nv.cuinfo           --------------------------
	.section	.note.nv.cuinfo,"",@"SHT_NOTE"
	.sectionflags	@"SHF_NOTE_NV_CUINFO"
        /*0018*/ 	.short	0x0002
        /*001a*/ 	.short	0x0064
        /*001c*/ 	.short	0x0082
	.zero		2


//--------------------- .nv.info                  --------------------------
	.section	.nv.info,"",@"SHT_CUDA_INFO"
	.align	4


	//----- nvinfo : EIATTR_REGCOUNT
	.align		4
        /*0000*/ 	.byte	0x04, 0x2f
        /*0002*/ 	.short	(.L_2 - .L_1)
	.align		4
.L_1:
        /*0004*/ 	.word	index@(_Z16global_primitivePfS_S_S_S_S_ii)
        /*0008*/ 	.word	0x00000020


	//----- nvinfo : EIATTR_FRAME_SIZE
	.align		4
.L_2:
        /*000c*/ 	.byte	0x04, 0x11
        /*000e*/ 	.short	(.L_4 - .L_3)
	.align		4
.L_3:
        /*0010*/ 	.word	index@($__internal_0_$__cuda_sm3x_div_rn_noftz_f32_slowpath)
        /*0014*/ 	.word	0x00000000


	//----- nvinfo : EIATTR_FRAME_SIZE
	.align		4
.L_4:
        /*0018*/ 	.byte	0x04, 0x11
        /*001a*/ 	.short	(.L_6 - .L_5)
	.align		4
.L_5:
        /*001c*/ 	.word	index@(_Z16global_primitivePfS_S_S_S_S_ii)
        /*0020*/ 	.word	0x00000000


	//----- nvinfo : EIATTR_MIN_STACK_SIZE
	.align		4
.L_6:
        /*0024*/ 	.byte	0x04, 0x12
        /*0026*/ 	.short	(.L_8 - .L_7)
	.align		4
.L_7:
        /*0028*/ 	.word	index@(_Z16global_primitivePfS_S_S_S_S_ii)
        /*002c*/ 	.word	0x00000000
.L_8:


//--------------------- .nv.compat                --------------------------
	.section	.nv.compat,"",@"SHT_CUDA_COMPAT_INFO"
	.align	4
        /*0000*/ 	.byte	0x02, 0x09, 0x00, 0x00, 0x02, 0x02, 0x01, 0x00, 0x02, 0x05, 0x05, 0x00, 0x03, 0x07, 0x01, 0x01
        /*0010*/ 	.byte	0x02, 0x03, 0x00, 0x00, 0x02, 0x06, 0x01, 0x00, 0x04, 0x0b, 0x08, 0x00, 0x01, 0x00, 0x00, 0x00
        /*0020*/ 	.byte	0x00, 0x00, 0x00, 0x00


//--------------------- .nv.info._Z16global_primitivePfS_S_S_S_S_ii --------------------------
	.section	.nv.info._Z16global_primitivePfS_S_S_S_S_ii,"",@"SHT_CUDA_INFO"
	.sectionflags	@""
	.align	4


	//----- nvinfo : EIATTR_CUDA_API_VERSION
	.align		4
        /*0000*/ 	.byte	0x04, 0x37
        /*0002*/ 	.short	(.L_10 - .L_9)
.L_9:
        /*0004*/ 	.word	0x00000082


	//----- nvinfo : EIATTR_KPARAM_INFO
	.align		4
.L_10:
        /*0008*/ 	.byte	0x04, 0x17
        /*000a*/ 	.short	(.L_12 - .L_11)
.L_11:
        /*000c*/ 	.word	0x00000000
        /*0010*/ 	.short	0x0007
        /*0012*/ 	.short	0x0034
        /*0014*/ 	.byte	0x00, 0xf0, 0x11, 0x00


	//----- nvinfo : EIATTR_KPARAM_INFO
	.align		4
.L_12:
        /*0018*/ 	.byte	0x04, 0x17
        /*001a*/ 	.short	(.L_14 - .L_13)
.L_13:
        /*001c*/ 	.word	0x00000000
        /*0020*/ 	.short	0x0006
        /*0022*/ 	.short	0x0030
        /*0024*/ 	.byte	0x00, 0xf0, 0x11, 0x00


	//----- nvinfo : EIATTR_KPARAM_INFO
	.align		4
.L_14:
        /*0028*/ 	.byte	0x04, 0x17
        /*002a*/ 	.short	(.L_16 - .L_15)
.L_15:
        /*002c*/ 	.word	0x00000000
        /*0030*/ 	.short	0x0005
        /*0032*/ 	.short	0x0028
        /*0034*/ 	.byte	0x00, 0xf5, 0x21, 0x00


	//----- nvinfo : EIATTR_KPARAM_INFO
	.align		4
.L_16:
        /*0038*/ 	.byte	0x04, 0x17
        /*003a*/ 	.short	(.L_18 - .L_17)
.L_17:
        /*003c*/ 	.word	0x00000000
        /*0040*/ 	.short	0x0004
        /*0042*/ 	.short	0x0020
        /*0044*/ 	.byte	0x00, 0xf5, 0x21, 0x00


	//----- nvinfo : EIATTR_KPARAM_INFO
	.align		4
.L_18:
        /*0048*/ 	.byte	0x04, 0x17
        /*004a*/ 	.short	(.L_20 - .L_19)
.L_19:
        /*004c*/ 	.word	0x00000000
        /*0050*/ 	.short	0x0003
        /*0052*/ 	.short	0x0018
        /*0054*/ 	.byte	0x00, 0xf5, 0x21, 0x00


	//----- nvinfo : EIATTR_KPARAM_INFO
	.align		4
.L_20:
        /*0058*/ 	.byte	0x04, 0x17
        /*005a*/ 	.short	(.L_22 - .L_21)
.L_21:
        /*005c*/ 	.word	0x00000000
        /*0060*/ 	.short	0x0002
        /*0062*/ 	.short	0x0010
        /*0064*/ 	.byte	0x00, 0xf5, 0x21, 0x00


	//----- nvinfo : EIATTR_KPARAM_INFO
	.align		4
.L_22:
        /*0068*/ 	.byte	0x04, 0x17
        /*006a*/ 	.short	(.L_24 - .L_23)
.L_23:
        /*006c*/ 	.word	0x00000000
        /*0070*/ 	.short	0x0001
        /*0072*/ 	.short	0x0008
        /*0074*/ 	.byte	0x00, 0xf5, 0x21, 0x00


	//----- nvinfo : EIATTR_KPARAM_INFO
	.align		4
.L_24:
        /*0078*/ 	.byte	0x04, 0x17
        /*007a*/ 	.short	(.L_26 - .L_25)
.L_25:
        /*007c*/ 	.word	0x00000000
        /*0080*/ 	.short	0x0000
        /*0082*/ 	.short	0x0000
        /*0084*/ 	.byte	0x00, 0xf5, 0x21, 0x00


	//----- nvinfo : EIATTR_SPARSE_MMA_MASK
	.align		4
.L_26:
        /*0088*/ 	.byte	0x03, 0x50
        /*008a*/ 	.short	0x0000


	//----- nvinfo : EIATTR_MAXREG_COUNT
	.align		4
        /*008c*/ 	.byte	0x03, 0x1b
        /*008e*/ 	.short	0x00ff


	//----- nvinfo : EIATTR_MERCURY_ISA_VERSION
	.align		4
        /*0090*/ 	.byte	0x03, 0x5f
        /*0092*/ 	.short	0x0101


	//----- nvinfo : EIATTR_VRC_CTA_INIT_COUNT
	.align		4
        /*0094*/ 	.byte	0x02, 0x4a
	.zero		1
	.zero		1


	//----- nvinfo : EIATTR_EXIT_INSTR_OFFSETS
	.align		4
        /*0098*/ 	.byte	0x04, 0x1c
        /*009a*/ 	.short	(.L_28 - .L_27)


	//   ....[0]....
.L_27:
        /*009c*/ 	.word	0x00002f70


	//----- nvinfo : EIATTR_CRS_STACK_SIZE
	.align		4
.L_28:
        /*00a0*/ 	.byte	0x04, 0x1e
        /*00a2*/ 	.short	(.L_30 - .L_29)
.L_29:
        /*00a4*/ 	.word	0x00000000


	//----- nvinfo : EIATTR_CBANK_PARAM_SIZE
	.align		4
.L_30:
        /*00a8*/ 	.byte	0x03, 0x19
        /*00aa*/ 	.short	0x0038


	//----- nvinfo : EIATTR_PARAM_CBANK
	.align		4
        /*00ac*/ 	.byte	0x04, 0x0a
        /*00ae*/ 	.short	(.L_32 - .L_31)
	.align		4
.L_31:
        /*00b0*/ 	.word	index@(.nv.constant0._Z16global_primitivePfS_S_S_S_S_ii)
        /*00b4*/ 	.short	0x0380
        /*00b6*/ 	.short	0x0038


	//----- nvinfo : EIATTR_SW_WAR
	.align		4
.L_32:
        /*00b8*/ 	.byte	0x04, 0x36
        /*00ba*/ 	.short	(.L_34 - .L_33)
.L_33:
        /*00bc*/ 	.word	0x00000008
.L_34:


//--------------------- .nv.callgraph             --------------------------
	.section	.nv.callgraph,"",@"SHT_CUDA_CALLGRAPH"
	.align	4
	.sectionentsize	8
	.align		4
        /*0000*/ 	.word	0x00000000
	.align		4
        /*0004*/ 	.word	0xffffffff
	.align		4
        /*0008*/ 	.word	0x00000000
	.align		4
        /*000c*/ 	.word	0xfffffffe
	.align		4
        /*0010*/ 	.word	0x00000000
	.align		4
        /*0014*/ 	.word	0xfffffffd
	.align		4
        /*0018*/ 	.word	0x00000000
	.align		4
        /*001c*/ 	.word	0xfffffffc


//--------------------- .nv.constant4             --------------------------
	.section	.nv.constant4,"a",@progbits
	.align	8
	.align		8
.nv.constant4:
        /*0000*/ 	.dword	__cudart_i2opi_f


//--------------------- .text._Z16global_primitivePfS_S_S_S_S_ii --------------------------
	.section	.text._Z16global_primitivePfS_S_S_S_S_ii,"ax",@progbits
	.align	128
        .global         _Z16global_primitivePfS_S_S_S_S_ii
        .type           _Z16global_primitivePfS_S_S_S_S_ii,@function
        .size           _Z16global_primitivePfS_S_S_S_S_ii,(.L_x_32 - _Z16global_primitivePfS_S_S_S_S_ii)
        .other          _Z16global_primitivePfS_S_S_S_S_ii,@"STO_CUDA_ENTRY STV_DEFAULT"
_Z16global_primitivePfS_S_S_S_S_ii:
.text._Z16global_primitivePfS_S_S_S_S_ii:
[----:B------:R-:W-:Y:S08]  /*0000*/  LDC R1, c[0x0][0x37c] ;  /* 0x0000df00ff017b82 */ /* 0x000ff00000000800 */
[----:B------:R-:W0:Y:S01]  /*0010*/  LDC.64 R2, c[0x0][0x380] ;  /* 0x0000e000ff027b82 */ /* 0x000e220000000a00 */
[----:B------:R-:W0:Y:S07]  /*0020*/  LDCU.64 UR8, c[0x0][0x358] ;  /* 0x00006b00ff0877ac */ /* 0x000e2e0008000a00 */
[----:B------:R-:W1:Y:S01]  /*0030*/  LDC.64 R8, c[0x0][0x398] ;  /* 0x0000e600ff087b82 */ /* 0x000e620000000a00 */
[----:B0-----:R-:W2:Y:S04]  /*0040*/  LDG.E R10, desc[UR8][R2.64] ;  /* 0x00000008020a7981 */ /* 0x001ea8000c1e1900 */
[----:B------:R0:W3:Y:S03]  /*0050*/  LDG.E R0, desc[UR8][R2.64+0x4] ;  /* 0x0000040802007981 */ /* 0x0000e6000c1e1900 */
[----:B------:R-:W4:Y:S01]  /*0060*/  LDC.64 R4, c[0x0][0x388] ;  /* 0x0000e200ff047b82 */ /* 0x000f220000000a00 */
[----:B-1----:R-:W5:Y:S04]  /*0070*/  LDG.E R12, desc[UR8][R8.64] ;  /* 0x00000008080c7981 */ /* 0x002f68000c1e1900 */
[----:B------:R-:W5:Y:S04]  /*0080*/  LDG.E R13, desc[UR8][R8.64+0x4] ;  /* 0x00000408080d7981 */ /* 0x000f68000c1e1900 */
[----:B----4-:R-:W4:Y:S04]  /*0090*/  LDG.E R6, desc[UR8][R4.64] ;  /* 0x0000000804067981 */ /* 0x010f28000c1e1900 */
[----:B------:R1:W4:Y:S01]  /*00a0*/  LDG.E R7, desc[UR8][R4.64+0x4] ;  /* 0x0000040804077981 */ /* 0x000322000c1e1900 */
[----:B------:R-:W0:Y:S01]  /*00b0*/  S2UR UR5, SR_CgaCtaId ;  /* 0x00000000000579c3 */ /* 0x000e220000008800 */
[----:B------:R-:W-:-:S02]  /*00c0*/  UMOV UR4, 0x400 ;  /* 0x0000040000047882 */ /* 0x000fc40000000000 */
[----:B0-----:R-:W-:-:S09]  /*00d0*/  ULEA UR4, UR5, UR4, 0x18 ;  /* 0x0000000405047291 */ /* 0x001fd2000f8ec0ff */
[----:B------:R-:W0:Y:S01]  /*00e0*/  LDS R3, [UR4+0x50] ;  /* 0x00005004ff037984 */ /* 0x000e220008000800 */
[----:B------:R-:W-:Y:S01]  /*00f0*/  IMAD.MOV.U32 R11, RZ, RZ, 0x3f800000 ;  /* 0x3f800000ff0b7424 */ /* 0x000fe200078e00ff */
[----:B------:R-:W-:Y:S01]  /*0100*/  MOV R23, 0x7f800000 ;  /* 0x7f80000000177802 */ /* 0x000fe20000000f00 */
[----:B------:R-:W5:Y:S01]  /*0110*/  FCHK P0, RZ, RZ ;  /* 0x000000ffff007302 */ /* 0x000f620000000000 */
[----:B-1----:R-:W-:Y:S01]  /*0120*/  IMAD.MOV.U32 R4, RZ, RZ, RZ ;  /* 0x000000ffff047224 */ /* 0x002fe200078e00ff */
[----:B------:R-:W-:Y:S01]  /*0130*/  STS [UR4+0xc], RZ ;  /* 0x00000cffff007988 */ /* 0x000fe20008000804 */
[----:B0-----:R-:W-:Y:S01]  /*0140*/  FADD R18, R3, -R3 ;  /* 0x8000000303127221 */ /* 0x001fe20000000000 */
[----:B--2---:R-:W-:Y:S02]  /*0150*/  R2UR UR7, R10 ;  /* 0x000000000a0772ca */ /* 0x004fe400000e0000 */
[----:B---3--:R-:W-:Y:S01]  /*0160*/  R2UR UR10, R0 ;  /* 0x00000000000a72ca */ /* 0x008fe200000e0000 */
[----:B------:R-:W-:-:S10]  /*0170*/  IMAD.MOV.U32 R10, RZ, RZ, 0x3f800000 ;  /* 0x3f800000ff0a7424 */ /* 0x000fd400078e00ff */
[----:B------:R-:W-:Y:S02]  /*0180*/  IMAD.U32 R0, RZ, RZ, UR7 ;  /* 0x00000007ff007e24 */ /* 0x000fe4000f8e00ff */
[----:B------:R-:W-:Y:S02]  /*0190*/  MOV R14, UR10 ;  /* 0x0000000a000e7c02 */ /* 0x000fe40008000f00 */
[----:B------:R-:W-:Y:S01]  /*01a0*/  FMUL R0, R0, 3 ;  /* 0x4040000000007820 */ /* 0x000fe20000400000 */
[----:B------:R-:W-:Y:S02]  /*01b0*/  STS.64 [UR4+0x48], R10 ;  /* 0x0000480aff007988 */ /* 0x000fe40008000a04 */
[----:B------:R-:W-:Y:S02]  /*01c0*/  FMUL R14, R14, UR10 ;  /* 0x0000000a0e0e7c20 */ /* 0x000fe40008400000 */
[----:B------:R0:W-:Y:S01]  /*01d0*/  STS.64 [UR4+0x60], R10 ;  /* 0x0000600aff007988 */ /* 0x0001e20008000a04 */
[----:B------:R-:W-:Y:S01]  /*01e0*/  FMUL R2, R0, UR7 ;  /* 0x0000000700027c20 */ /* 0x000fe20008400000 */
[----:B------:R-:W-:Y:S01]  /*01f0*/  FMUL R0, R14, UR10 ;  /* 0x0000000a0e007c20 */ /* 0x000fe20008400000 */
[----:B0-----:R-:W-:-:S04]  /*0200*/  IMAD.U32 R11, RZ, RZ, UR7 ;  /* 0x00000007ff0b7e24 */ /* 0x001fc8000f8e00ff */
[----:B------:R0:W-:Y:S01]  /*0210*/  STS [UR4+0x7c], R0 ;  /* 0x00007c00ff007988 */ /* 0x0001e20008000804 */
[----:B------:R-:W-:Y:S01]  /*0220*/  FADD R11, R11, UR7 ;  /* 0x000000070b0b7e21 */ /* 0x000fe20008000000 */
[----:B------:R-:W-:Y:S01]  /*0230*/  MOV R15, UR7 ;  /* 0x00000007000f7c02 */ /* 0x000fe20008000f00 */
[----:B------:R-:W-:Y:S02]  /*0240*/  IMAD.U32 R5, RZ, RZ, UR7 ;  /* 0x00000007ff057e24 */ /* 0x000fe4000f8e00ff */
[----:B0-----:R-:W-:Y:S01]  /*0250*/  FFMA R0, R14, -R3, R11 ;  /* 0x800000030e007223 */ /* 0x001fe2000000000b */
[----:B------:R-:W-:Y:S01]  /*0260*/  IMAD.U32 R9, RZ, RZ, UR10 ;  /* 0x0000000aff097e24 */ /* 0x000fe2000f8e00ff */
[----:B------:R0:W-:Y:S01]  /*0270*/  STS [UR4+0x58], R15 ;  /* 0x0000580fff007988 */ /* 0x0001e20008000804 */
[----:B------:R-:W-:Y:S02]  /*0280*/  IMAD.U32 R20, RZ, RZ, UR10 ;  /* 0x0000000aff147e24 */ /* 0x000fe4000f8e00ff */
[----:B------:R-:W-:Y:S01]  /*0290*/  FADD R5, R5, -UR10 ;  /* 0x8000000a05057e21 */ /* 0x000fe20008000000 */
[----:B------:R-:W-:Y:S01]  /*02a0*/  IMAD.U32 R17, RZ, RZ, UR7 ;  /* 0x00000007ff117e24 */ /* 0x000fe2000f8e00ff */
[----:B------:R1:W-:Y:S01]  /*02b0*/  STS [UR4+0x20], R0 ;  /* 0x00002000ff007988 */ /* 0x0003e20008000804 */
[----:B------:R-:W-:Y:S01]  /*02c0*/  MOV R8, UR10 ;  /* 0x0000000a00087c02 */ /* 0x000fe20008000f00 */
[----:B------:R-:W-:Y:S01]  /*02d0*/  FADD R9, R9, UR10 ;  /* 0x0000000a09097e21 */ /* 0x000fe20008000000 */
[----:B0-----:R-:W-:-:S02]  /*02e0*/  IMAD.U32 R15, RZ, RZ, UR10 ;  /* 0x0000000aff0f7e24 */ /* 0x001fc4000f8e00ff */
[----:B------:R-:W-:Y:S01]  /*02f0*/  FFMA R19, -R3, R20, 1 ;  /* 0x3f80000003137423 */ /* 0x000fe20000000114 */
[----:B-1----:R-:W-:Y:S01]  /*0300*/  FFMA R0, -RZ, +INF , R10 ;  /* 0x7f800000ff007823 */ /* 0x002fe2000000010a */
[----:B------:R-:W-:Y:S01]  /*0310*/  MOV R16, UR10 ;  /* 0x0000000a00107c02 */ /* 0x000fe20008000f00 */
[----:B------:R-:W-:Y:S01]  /*0320*/  FMUL R15, R15, 3 ;  /* 0x404000000f0f7820 */ /* 0x000fe20000400000 */
[----:B------:R-:W-:Y:S01]  /*0330*/  FMUL R17, R17, UR7 ;  /* 0x0000000711117c20 */ /* 0x000fe20008400000 */
[----:B------:R-:W-:Y:S01]  /*0340*/  FFMA R0, R0, R23, +INF ;  /* 0x7f80000000007423 */ /* 0x000fe20000000017 */
[----:B------:R5:W-:Y:S01]  /*0350*/  STS.64 [UR4], R4 ;  /* 0x00000004ff007988 */ /* 0x000be20008000a04 */
[C---:B----4-:R-:W-:Y:S01]  /*0360*/  FADD R21, -R6.reuse, R7 ;  /* 0x0000000706157221 */ /* 0x050fe20000000100 */
[----:B------:R-:W-:Y:S02]  /*0370*/  FMUL R15, R15, UR10 ;  /* 0x0000000a0f0f7c20 */ /* 0x000fe40008400000 */
[----:B------:R0:W-:Y:S04]  /*0380*/  STS [UR4+0x80], R2 ;  /* 0x00008002ff007988 */ /* 0x0001e80008000804 */
[----:B------:R1:W-:Y:S01]  /*0390*/  STS [UR4+0x5c], R8 ;  /* 0x00005c08ff007988 */ /* 0x0003e20008000804 */
[----:B-----5:R-:W-:Y:S01]  /*03a0*/  FFMA R4, R6, -R3, R12 ;  /* 0x8000000306047223 */ /* 0x020fe2000000000c */
[----:B------:R-:W-:-:S02]  /*03b0*/  FADD R3, R17, -R14 ;  /* 0x8000000e11037221 */ /* 0x000fc40000000000 */
[----:B------:R2:W-:Y:S01]  /*03c0*/  STS [UR4+0x74], R9 ;  /* 0x00007409ff007988 */ /* 0x0005e20008000804 */
[----:B0-----:R-:W-:-:S03]  /*03d0*/  FADD R2, R6, -R6 ;  /* 0x8000000606027221 */ /* 0x001fc60000000000 */
[----:B------:R0:W-:Y:S01]  /*03e0*/  STS.64 [UR4+0x18], R18 ;  /* 0x00001812ff007988 */ /* 0x0001e20008000a04 */
[----:B-1----:R-:W-:-:S03]  /*03f0*/  FADD R8, R16, -UR10 ;  /* 0x8000000a10087e21 */ /* 0x002fc60008000000 */
[----:B------:R1:W-:Y:S01]  /*0400*/  STS.64 [UR4+0x88], R6 ;  /* 0x00008806ff007988 */ /* 0x0003e20008000a04 */
[----:B--2---:R-:W-:Y:S01]  /*0410*/  FADD R9, R14, -R14 ;  /* 0x8000000e0e097221 */ /* 0x004fe20000000000 */
[----:B0-----:R-:W-:Y:S02]  /*0420*/  FMUL R18, R17, UR7 ;  /* 0x0000000711127c20 */ /* 0x001fe40008400000 */
[----:B------:R0:W-:Y:S01]  /*0430*/  STS [UR4+0x3c], R4 ;  /* 0x00003c04ff007988 */ /* 0x0001e20008000804 */
[----:B-1----:R-:W-:-:S03]  /*0440*/  FFMA R7, RZ, R0, RZ ;  /* 0x00000000ff077223 */ /* 0x002fc600000000ff */
[----:B------:R1:W-:Y:S01]  /*0450*/  STS [UR4+0x70], R11 ;  /* 0x0000700bff007988 */ /* 0x0003e20008000804 */
[----:B0-----:R-:W-:-:S03]  /*0460*/  FFMA R4, -RZ, R7, RZ ;  /* 0x00000007ff047223 */ /* 0x001fc600000001ff */
[----:B------:R1:W-:Y:S04]  /*0470*/  STS [UR4+0x84], R15 ;  /* 0x0000840fff007988 */ /* 0x0003e80008000804 */
[----:B------:R1:W-:Y:S01]  /*0480*/  STS.64 [UR4+0x10], R8 ;  /* 0x00001008ff007988 */ /* 0x0003e20008000a04 */
[----:B------:R-:W-:-:S03]  /*0490*/  FFMA R19, R0, R4, R7 ;  /* 0x0000000400137223 */ /* 0x000fc60000000007 */
[----:B------:R1:W-:Y:S04]  /*04a0*/  STS.64 [UR4+0x90], R12 ;  /* 0x0000900cff007988 */ /* 0x0003e80008000a04 */
[----:B------:R1:W-:Y:S04]  /*04b0*/  STS [UR4+0x6c], R14 ;  /* 0x00006c0eff007988 */ /* 0x0003e80008000804 */
[----:B------:R1:W-:Y:S04]  /*04c0*/  STS [UR4+0x34], R2 ;  /* 0x00003402ff007988 */ /* 0x0003e80008000804 */
[----:B------:R1:W-:Y:S04]  /*04d0*/  STS [UR4+0x38], R21 ;  /* 0x00003815ff007988 */ /* 0x0003e80008000804 */
[----:B------:R1:W-:Y:S04]  /*04e0*/  STS [UR4+0x68], R17 ;  /* 0x00006811ff007988 */ /* 0x0003e80008000804 */
[----:B------:R1:W-:Y:S04]  /*04f0*/  STS [UR4+0x78], R18 ;  /* 0x00007812ff007988 */ /* 0x0003e80008000804 */
[----:B------:R1:W-:Y:S01]  /*0500*/  STS [UR4+0x8], R3 ;  /* 0x00000803ff007988 */ /* 0x0003e20008000804 */
[----:B------:R-:W-:Y:S05]  /*0510*/  @!P0 BRA `(.L_x_0) ;  /* 0x0000000000148947 */ /* 0x000fea0003800000 */
[----:B------:R-:W-:Y:S01]  /*0520*/  IMAD.MOV.U32 R0, RZ, RZ, RZ ;  /* 0x000000ffff007224 */ /* 0x000fe200078e00ff */
[----:B-1----:R-:W-:Y:S01]  /*0530*/  MOV R12, 0x560 ;  /* 0x00000560000c7802 */ /* 0x002fe20000000f00 */
[----:B------:R-:W-:-:S07]  /*0540*/  IMAD.MOV.U32 R15, RZ, RZ, RZ ;  /* 0x000000ffff0f7224 */ /* 0x000fce00078e00ff */
[----:B------:R-:W-:Y:S05]  /*0550*/  CALL.REL.NOINC `($__internal_0_$__cuda_sm3x_div_rn_noftz_f32_slowpath) ;  /* 0x0000002800887944 */ /* 0x000fea0003c00000 */
[----:B------:R-:W-:-:S07]  /*0560*/  MOV R19, UR4 ;  /* 0x0000000400137c02 */ /* 0x000fce0008000f00 */
.L_x_0:
[----:B------:R-:W0:Y:S01]  /*0570*/  S2UR UR5, SR_CgaCtaId ;  /* 0x00000000000579c3 */ /* 0x000e220000008800 */
[----:B------:R-:W-:Y:S01]  /*0580*/  FMUL R0, RZ, R5 ;  /* 0x00000005ff007220 */ /* 0x000fe20000400000 */
[----:B------:R-:W-:Y:S01]  /*0590*/  IMAD.MOV.U32 R7, RZ, RZ, 0x7f800000 ;  /* 0x7f800000ff077424 */ /* 0x000fe200078e00ff */
[----:B------:R-:W-:Y:S01]  /*05a0*/  UMOV UR4, 0x400 ;  /* 0x0000040000047882 */ /* 0x000fe20000000000 */
[----:B------:R-:W-:Y:S01]  /*05b0*/  FADD R19, RZ, -R19 ;  /* 0x80000013ff137221 */ /* 0x000fe20000000000 */
[----:B------:R-:W2:Y:S01]  /*05c0*/  FCHK P0, R0, RZ ;  /* 0x000000ff00007302 */ /* 0x000ea20000000000 */
[----:B------:R-:W-:-:S04]  /*05d0*/  FFMA R4, -RZ, R7, 1 ;  /* 0x3f800000ff047423 */ /* 0x000fc80000000107 */
[----:B------:R-:W-:-:S04]  /*05e0*/  FFMA R7, R4, R7, +INF ;  /* 0x7f80000004077423 */ /* 0x000fc80000000007 */
[----:B------:R-:W-:-:S04]  /*05f0*/  FFMA R20, R0, R7, RZ ;  /* 0x0000000700147223 */ /* 0x000fc800000000ff */
[----:B------:R-:W-:-:S04]  /*0600*/  FFMA R4, -RZ, R20, R0 ;  /* 0x00000014ff047223 */ /* 0x000fc80000000100 */
[----:B------:R-:W-:Y:S01]  /*0610*/  FFMA R20, R7, R4, R20 ;  /* 0x0000000407147223 */ /* 0x000fe20000000014 */
[----:B0-----:R-:W-:-:S09]  /*0620*/  ULEA UR4, UR5, UR4, 0x18 ;  /* 0x0000000405047291 */ /* 0x001fd2000f8ec0ff */
[----:B------:R0:W-:Y:S01]  /*0630*/  STS [UR4+0x24], R19 ;  /* 0x00002413ff007988 */ /* 0x0001e20008000804 */
[----:B--2---:R-:W-:Y:S05]  /*0640*/  @!P0 BRA `(.L_x_1) ;  /* 0x0000000000108947 */ /* 0x004fea0003800000 */
[----:B-1----:R-:W-:Y:S01]  /*0650*/  IMAD.MOV.U32 R15, RZ, RZ, RZ ;  /* 0x000000ffff0f7224 */ /* 0x002fe200078e00ff */
[----:B------:R-:W-:-:S07]  /*0660*/  MOV R12, 0x680 ;  /* 0x00000680000c7802 */ /* 0x000fce0000000f00 */
[----:B0-----:R-:W-:Y:S05]  /*0670*/  CALL.REL.NOINC `($__internal_0_$__cuda_sm3x_div_rn_noftz_f32_slowpath) ;  /* 0x0000002800407944 */ /* 0x001fea0003c00000 */
[----:B------:R-:W-:-:S07]  /*0680*/  MOV R20, UR4 ;  /* 0x0000000400147c02 */ /* 0x000fce0008000f00 */
.L_x_1:
[----:B------:R-:W2:Y:S01]  /*0690*/  S2UR UR5, SR_CgaCtaId ;  /* 0x00000000000579c3 */ /* 0x000ea20000008800 */
[----:B------:R-:W-:Y:S01]  /*06a0*/  FMUL R0, RZ, R2 ;  /* 0x00000002ff007220 */ /* 0x000fe20000400000 */
[----:B------:R-:W-:Y:S01]  /*06b0*/  IMAD.MOV.U32 R7, RZ, RZ, 0x7f800000 ;  /* 0x7f800000ff077424 */ /* 0x000fe200078e00ff */
[----:B------:R-:W-:Y:S01]  /*06c0*/  UMOV UR4, 0x400 ;  /* 0x0000040000047882 */ /* 0x000fe20000000000 */
[----:B------:R-:W-:Y:S01]  /*06d0*/  FADD R4, R5, -R20 ;  /* 0x8000001405047221 */ /* 0x000fe20000000000 */
[----:B------:R-:W3:Y:S01]  /*06e0*/  FCHK P0, R0, RZ ;  /* 0x000000ff00007302 */ /* 0x000ee20000000000 */
[----:B------:R-:W-:-:S04]  /*06f0*/  FFMA R10, -RZ, R7, 1 ;  /* 0x3f800000ff0a7423 */ /* 0x000fc80000000107 */
[----:B------:R-:W-:-:S04]  /*0700*/  FFMA R7, R10, R7, +INF ;  /* 0x7f8000000a077423 */ /* 0x000fc80000000007 */
[----:B-1----:R-:W-:-:S04]  /*0710*/  FFMA R9, R7, R0, RZ ;  /* 0x0000000007097223 */ /* 0x002fc800000000ff */
[----:B------:R-:W-:-:S04]  /*0720*/  FFMA R10, -RZ, R9, R0 ;  /* 0x00000009ff0a7223 */ /* 0x000fc80000000100 */
[----:B------:R-:W-:Y:S01]  /*0730*/  FFMA R7, R7, R10, R9 ;  /* 0x0000000a07077223 */ /* 0x000fe20000000009 */
[----:B--2---:R-:W-:-:S09]  /*0740*/  ULEA UR4, UR5, UR4, 0x18 ;  /* 0x0000000405047291 */ /* 0x004fd2000f8ec0ff */
[----:B------:R1:W-:Y:S01]  /*0750*/  STS [UR4+0x28], R4 ;  /* 0x00002804ff007988 */ /* 0x0003e20008000804 */
[----:B---3--:R-:W-:Y:S05]  /*0760*/  @!P0 BRA `(.L_x_2) ;  /* 0x0000000000108947 */ /* 0x008fea0003800000 */
[----:B------:R-:W-:Y:S01]  /*0770*/  IMAD.MOV.U32 R15, RZ, RZ, RZ ;  /* 0x000000ffff0f7224 */ /* 0x000fe200078e00ff */
[----:B------:R-:W-:-:S07]  /*0780*/  MOV R12, 0x7a0 ;  /* 0x000007a0000c7802 */ /* 0x000fce0000000f00 */
[----:B01----:R-:W-:Y:S05]  /*0790*/  CALL.REL.NOINC `($__internal_0_$__cuda_sm3x_div_rn_noftz_f32_slowpath) ;  /* 0x0000002400f87944 */ /* 0x003fea0003c00000 */
[----:B------:R-:W-:-:S07]  /*07a0*/  MOV R7, UR4 ;  /* 0x0000000400077c02 */ /* 0x000fce0008000f00 */
.L_x_2:
[----:B------:R-:W-:Y:S01]  /*07b0*/  FADD R20, R8, -R20 ;  /* 0x8000001408147221 */ /* 0x000fe20000000000 */
[----:B------:R-:W-:Y:S01]  /*07c0*/  FMUL R0, R19, R4 ;  /* 0x0000000413007220 */ /* 0x000fe20000400000 */
[----:B------:R-:W2:Y:S01]  /*07d0*/  S2UR UR5, SR_CgaCtaId ;  /* 0x00000000000579c3 */ /* 0x000ea20000008800 */
[--C-:B------:R-:W-:Y:S01]  /*07e0*/  FADD R8, R2, -R7.reuse ;  /* 0x8000000702087221 */ /* 0x100fe20000000000 */
[----:B------:R-:W-:Y:S01]  /*07f0*/  FADD R10, R21, -R7 ;  /* 0x80000007150a7221 */ /* 0x000fe20000000000 */
[C---:B------:R-:W-:Y:S01]  /*0800*/  FFMA R15, R19.reuse, R20, -R0 ;  /* 0x00000014130f7223 */ /* 0x040fe20000000800 */
[----:B------:R-:W-:Y:S01]  /*0810*/  UMOV UR4, 0x400 ;  /* 0x0000040000047882 */ /* 0x000fe20000000000 */
[C---:B------:R-:W-:Y:S02]  /*0820*/  FMUL R0, R19.reuse, R8 ;  /* 0x0000000813007220 */ /* 0x040fe40000400000 */
[----:B------:R-:W3:Y:S02]  /*0830*/  MUFU.RCP R9, R15 ;  /* 0x0000000f00097308 */ /* 0x000ee40000001000 */
[----:B------:R-:W-:-:S06]  /*0840*/  FFMA R0, R19, R10, -R0 ;  /* 0x0000000a13007223 */ /* 0x000fcc0000000800 */
[----:B------:R-:W4:Y:S01]  /*0850*/  FCHK P0, R0, R15 ;  /* 0x0000000f00007302 */ /* 0x000f220000000000 */
[----:B---3--:R-:W-:Y:S01]  /*0860*/  FFMA R12, -R15, R9, 1 ;  /* 0x3f8000000f0c7423 */ /* 0x008fe20000000109 */
[----:B--2---:R-:W-:-:S03]  /*0870*/  ULEA UR4, UR5, UR4, 0x18 ;  /* 0x0000000405047291 */ /* 0x004fc6000f8ec0ff */
[----:B------:R-:W-:-:S04]  /*0880*/  FFMA R9, R9, R12, R9 ;  /* 0x0000000c09097223 */ /* 0x000fc80000000009 */
[----:B------:R-:W-:Y:S02]  /*0890*/  FFMA R12, R0, R9, RZ ;  /* 0x00000009000c7223 */ /* 0x000fe400000000ff */
[----:B------:R2:W-:Y:S02]  /*08a0*/  STS [UR4+0x30], R20 ;  /* 0x00003014ff007988 */ /* 0x0005e40008000804 */
[----:B------:R-:W-:Y:S02]  /*08b0*/  FFMA R7, -R15, R12, R0 ;  /* 0x0000000c0f077223 */ /* 0x000fe40000000100 */
[----:B------:R2:W-:Y:S02]  /*08c0*/  STS [UR4+0x44], R10 ;  /* 0x0000440aff007988 */ /* 0x0005e40008000804 */
[----:B------:R-:W-:Y:S02]  /*08d0*/  FFMA R7, R9, R7, R12 ;  /* 0x0000000709077223 */ /* 0x000fe4000000000c */
[----:B------:R2:W-:Y:S03]  /*08e0*/  STS [UR4+0x2c], R19 ;  /* 0x00002c13ff007988 */ /* 0x0005e60008000804 */
[----:B------:R-:W-:Y:S01]  /*08f0*/  R2UR UR5, R7 ;  /* 0x00000000070572ca */ /* 0x000fe200000e0000 */
[----:B------:R2:W-:Y:S01]  /*0900*/  STS [UR4+0x40], R8 ;  /* 0x00004008ff007988 */ /* 0x0005e20008000804 */
[----:B----4-:R-:W-:-:S13]  /*0910*/  @!P0 BRA `(.L_x_3) ;  /* 0x00000000000c8947 */ /* 0x010fda0003800000 */
[----:B------:R-:W-:-:S07]  /*0920*/  MOV R12, 0x940 ;  /* 0x00000940000c7802 */ /* 0x000fce0000000f00 */
[----:B012---:R-:W-:Y:S05]  /*0930*/  CALL.REL.NOINC `($__internal_0_$__cuda_sm3x_div_rn_noftz_f32_slowpath) ;  /* 0x0000002400907944 */ /* 0x007fea0003c00000 */
[----:B------:R-:W-:-:S05]  /*0940*/  UMOV UR5, UR4 ;  /* 0x0000000400057c82 */ /* 0x000fca0008000000 */
.L_x_3:
[----:B------:R-:W3:Y:S01]  /*0950*/  S2UR UR6, SR_CgaCtaId ;  /* 0x00000000000679c3 */ /* 0x000ee20000008800 */
[----:B------:R-:W4:Y:S01]  /*0960*/  MUFU.RCP R0, R19 ;  /* 0x0000001300007308 */ /* 0x000f220000001000 */
[----:B------:R-:W-:Y:S01]  /*0970*/  UMOV UR4, 0x400 ;  /* 0x0000040000047882 */ /* 0x000fe20000000000 */
[----:B------:R-:W-:-:S06]  /*0980*/  IMAD.U32 R9, RZ, RZ, UR5 ;  /* 0x00000005ff097e24 */ /* 0x000fcc000f8e00ff */
[----:B------:R-:W5:Y:S01]  /*0990*/  FCHK P0, R8, R19 ;  /* 0x0000001308007302 */ /* 0x000f620000000000 */
[----:B----4-:R-:W-:-:S04]  /*09a0*/  FFMA R7, -R19, R0, 1 ;  /* 0x3f80000013077423 */ /* 0x010fc80000000100 */
[----:B------:R-:W-:Y:S01]  /*09b0*/  FFMA R7, R0, R7, R0 ;  /* 0x0000000700077223 */ /* 0x000fe20000000000 */
[----:B---3--:R-:W-:-:S03]  /*09c0*/  ULEA UR4, UR6, UR4, 0x18 ;  /* 0x0000000406047291 */ /* 0x008fc6000f8ec0ff */
[----:B--2---:R-:W-:-:S04]  /*09d0*/  FFMA R20, R8, R7, RZ ;  /* 0x0000000708147223 */ /* 0x004fc800000000ff */
[----:B------:R-:W-:Y:S02]  /*09e0*/  FFMA R0, -R19, R20, R8 ;  /* 0x0000001413007223 */ /* 0x000fe40000000108 */
[----:B------:R2:W-:Y:S02]  /*09f0*/  STS [UR4+0xa4], R9 ;  /* 0x0000a409ff007988 */ /* 0x0005e40008000804 */
[----:B------:R-:W-:Y:S01]  /*0a00*/  FFMA R20, R7, R0, R20 ;  /* 0x0000000007147223 */ /* 0x000fe20000000014 */
[----:B-----5:R-:W-:Y:S06]  /*0a10*/  @!P0 BRA `(.L_x_4) ;  /* 0x0000000000148947 */ /* 0x020fec0003800000 */
[----:B------:R-:W-:Y:S01]  /*0a20*/  IMAD.MOV.U32 R0, RZ, RZ, R8 ;  /* 0x000000ffff007224 */ /* 0x000fe200078e0008 */
[----:B------:R-:W-:Y:S02]  /*0a30*/  MOV R15, R19 ;  /* 0x00000013000f7202 */ /* 0x000fe40000000f00 */
[----:B------:R-:W-:-:S07]  /*0a40*/  MOV R12, 0xa60 ;  /* 0x00000a60000c7802 */ /* 0x000fce0000000f00 */
[----:B012---:R-:W-:Y:S05]  /*0a50*/  CALL.REL.NOINC `($__internal_0_$__cuda_sm3x_div_rn_noftz_f32_slowpath) ;  /* 0x0000002400487944 */ /* 0x007fea0003c00000 */
[----:B------:R-:W-:-:S07]  /*0a60*/  IMAD.U32 R20, RZ, RZ, UR4 ;  /* 0x00000004ff147e24 */ /* 0x000fce000f8e00ff */
.L_x_4:
[----:B------:R-:W3:Y:S08]  /*0a70*/  MUFU.RCP R0, R19 ;  /* 0x0000001300007308 */ /* 0x000ef00000001000 */
[----:B------:R-:W4:Y:S01]  /*0a80*/  FCHK P0, R4, R19 ;  /* 0x0000001304007302 */ /* 0x000f220000000000 */
[----:B---3--:R-:W-:-:S04]  /*0a90*/  FFMA R7, -R19, R0, 1 ;  /* 0x3f80000013077423 */ /* 0x008fc80000000100 */
[----:B--2---:R-:W-:-:S04]  /*0aa0*/  FFMA R9, R0, R7, R0 ;  /* 0x0000000700097223 */ /* 0x004fc80000000000 */
[----:B------:R-:W-:-:S04]  /*0ab0*/  FFMA R0, R4, R9, RZ ;  /* 0x0000000904007223 */ /* 0x000fc800000000ff */
[----:B------:R-:W-:-:S04]  /*0ac0*/  FFMA R7, -R19, R0, R4 ;  /* 0x0000000013077223 */ /* 0x000fc80000000104 */
[----:B------:R-:W-:Y:S01]  /*0ad0*/  FFMA R7, R9, R7, R0 ;  /* 0x0000000709077223 */ /* 0x000fe20000000000 */
[----:B----4-:R-:W-:Y:S06]  /*0ae0*/  @!P0 BRA `(.L_x_5) ;  /* 0x0000000000148947 */ /* 0x010fec0003800000 */
[----:B------:R-:W-:Y:S01]  /*0af0*/  IMAD.MOV.U32 R0, RZ, RZ, R4 ;  /* 0x000000ffff007224 */ /* 0x000fe200078e0004 */
[----:B------:R-:W-:Y:S02]  /*0b00*/  MOV R15, R19 ;  /* 0x00000013000f7202 */ /* 0x000fe40000000f00 */
[----:B------:R-:W-:-:S07]  /*0b10*/  MOV R12, 0xb30 ;  /* 0x00000b30000c7802 */ /* 0x000fce0000000f00 */
[----:B01----:R-:W-:Y:S05]  /*0b20*/  CALL.REL.NOINC `($__internal_0_$__cuda_sm3x_div_rn_noftz_f32_slowpath) ;  /* 0x0000002400147944 */ /* 0x003fea0003c00000 */
[----:B------:R-:W-:-:S07]  /*0b30*/  IMAD.U32 R7, RZ, RZ, UR4 ;  /* 0x00000004ff077e24 */ /* 0x000fce000f8e00ff */
.L_x_5:
[----:B------:R-:W2:Y:S01]  /*0b40*/  S2UR UR6, SR_CgaCtaId ;  /* 0x00000000000679c3 */ /* 0x000ea20000008800 */
[----:B------:R-:W-:Y:S02]  /*0b50*/  IMAD.MOV.U32 R0, RZ, RZ, 0x7f800000 ;  /* 0x7f800000ff007424 */ /* 0x000fe400078e00ff */
[----:B-1----:R-:W-:Y:S01]  /*0b60*/  FFMA R4, R7, -UR5, R20 ;  /* 0x8000000507047c23 */ /* 0x002fe20008000014 */
[----:B------:R-:W1:Y:S01]  /*0b70*/  FCHK P0, R2, RZ ;  /* 0x000000ff02007302 */ /* 0x000e620000000000 */
[----:B------:R-:W-:Y:S01]  /*0b80*/  UMOV UR4, 0x400 ;  /* 0x0000040000047882 */ /* 0x000fe20000000000 */
[----:B------:R-:W-:-:S04]  /*0b90*/  FFMA R7, -RZ, R0, 1 ;  /* 0x3f800000ff077423 */ /* 0x000fc80000000100 */
[----:B------:R-:W-:-:S04]  /*0ba0*/  FFMA R8, R7, R0, +INF ;  /* 0x7f80000007087423 */ /* 0x000fc80000000000 */
[----:B0-----:R-:W-:-:S04]  /*0bb0*/  FFMA R19, R2, R8, RZ ;  /* 0x0000000802137223 */ /* 0x001fc800000000ff */
[----:B------:R-:W-:-:S04]  /*0bc0*/  FFMA R0, -RZ, R19, R2 ;  /* 0x00000013ff007223 */ /* 0x000fc80000000102 */
[----:B------:R-:W-:Y:S01]  /*0bd0*/  FFMA R19, R8, R0, R19 ;  /* 0x0000000008137223 */ /* 0x000fe20000000013 */
[----:B--2---:R-:W-:-:S09]  /*0be0*/  ULEA UR4, UR6, UR4, 0x18 ;  /* 0x0000000406047291 */ /* 0x004fd2000f8ec0ff */
[----:B------:R0:W-:Y:S01]  /*0bf0*/  STS [UR4+0xa0], R4 ;  /* 0x0000a004ff007988 */ /* 0x0001e20008000804 */
[----:B-1----:R-:W-:Y:S05]  /*0c00*/  @!P0 BRA `(.L_x_6) ;  /* 0x0000000000148947 */ /* 0x002fea0003800000 */
[----:B------:R-:W-:Y:S01]  /*0c10*/  MOV R0, R2 ;  /* 0x0000000200007202 */ /* 0x000fe20000000f00 */
[----:B------:R-:W-:Y:S01]  /*0c20*/  IMAD.MOV.U32 R15, RZ, RZ, RZ ;  /* 0x000000ffff0f7224 */ /* 0x000fe200078e00ff */
[----:B------:R-:W-:-:S07]  /*0c30*/  MOV R12, 0xc50 ;  /* 0x00000c50000c7802 */ /* 0x000fce0000000f00 */
[----:B0-----:R-:W-:Y:S05]  /*0c40*/  CALL.REL.NOINC `($__internal_0_$__cuda_sm3x_div_rn_noftz_f32_slowpath) ;  /* 0x0000002000cc7944 */ /* 0x001fea0003c00000 */
[----:B------:R-:W-:-:S07]  /*0c50*/  IMAD.U32 R19, RZ, RZ, UR4 ;  /* 0x00000004ff137e24 */ /* 0x000fce000f8e00ff */
.L_x_6:
[----:B------:R-:W-:Y:S01]  /*0c60*/  MOV R0, 0x7f800000 ;  /* 0x7f80000000007802 */ /* 0x000fe20000000f00 */
[----:B------:R-:W1:Y:S04]  /*0c70*/  FCHK P0, R5, RZ ;  /* 0x000000ff05007302 */ /* 0x000e680000000000 */
[----:B------:R-:W-:-:S04]  /*0c80*/  FFMA R7, -RZ, R0, 1 ;  /* 0x3f800000ff077423 */ /* 0x000fc80000000100 */
[----:B------:R-:W-:-:S04]  /*0c90*/  FFMA R9, R7, R0, +INF ;  /* 0x7f80000007097423 */ /* 0x000fc80000000000 */
[----:B------:R-:W-:-:S04]  /*0ca0*/  FFMA R0, R5, R9, RZ ;  /* 0x0000000905007223 */ /* 0x000fc800000000ff */
[----:B------:R-:W-:-:S04]  /*0cb0*/  FFMA R7, -RZ, R0, R5 ;  /* 0x00000000ff077223 */ /* 0x000fc80000000105 */
[----:B------:R-:W-:Y:S01]  /*0cc0*/  FFMA R0, R9, R7, R0 ;  /* 0x0000000709007223 */ /* 0x000fe20000000000 */
[----:B-1----:R-:W-:Y:S06]  /*0cd0*/  @!P0 BRA `(.L_x_7) ;  /* 0x0000000000148947 */ /* 0x002fec0003800000 */
[----:B------:R-:W-:Y:S01]  /*0ce0*/  IMAD.MOV.U32 R0, RZ, RZ, R5 ;  /* 0x000000ffff007224 */ /* 0x000fe200078e0005 */
[----:B------:R-:W-:Y:S01]  /*0cf0*/  MOV R12, 0xd20 ;  /* 0x00000d20000c7802 */ /* 0x000fe20000000f00 */
[----:B------:R-:W-:-:S07]  /*0d00*/  IMAD.MOV.U32 R15, RZ, RZ, RZ ;  /* 0x000000ffff0f7224 */ /* 0x000fce00078e00ff */
[----:B0-----:R-:W-:Y:S05]  /*0d10*/  CALL.REL.NOINC `($__internal_0_$__cuda_sm3x_div_rn_noftz_f32_slowpath) ;  /* 0x0000002000987944 */ /* 0x001fea0003c00000 */
[----:B------:R-:W-:-:S07]  /*0d20*/  MOV R0, UR4 ;  /* 0x0000000400007c02 */ /* 0x000fce0008000f00 */
.L_x_7:
[----:B------:R-:W-:Y:S01]  /*0d30*/  IMAD.MOV.U32 R2, RZ, RZ, 0x7f800000 ;  /* 0x7f800000ff027424 */ /* 0x000fe200078e00ff */
[----:B------:R-:W1:Y:S01]  /*0d40*/  FCHK P0, R3, RZ ;  /* 0x000000ff03007302 */ /* 0x000e620000000000 */
[----:B------:R-:W-:Y:S02]  /*0d50*/  FFMA R19, -R4, R0, R19 ;  /* 0x0000000004137223 */ /* 0x000fe40000000113 */
[----:B------:R-:W-:-:S04]  /*0d60*/  FFMA R5, -RZ, R2, 1 ;  /* 0x3f800000ff057423 */ /* 0x000fc80000000102 */
[----:B------:R-:W-:-:S04]  /*0d70*/  FFMA R7, R5, R2, +INF ;  /* 0x7f80000005077423 */ /* 0x000fc80000000002 */
[----:B------:R-:W-:-:S04]  /*0d80*/  FFMA R2, R3, R7, RZ ;  /* 0x0000000703027223 */ /* 0x000fc800000000ff */
[----:B------:R-:W-:-:S04]  /*0d90*/  FFMA R5, -RZ, R2, R3 ;  /* 0x00000002ff057223 */ /* 0x000fc80000000103 */
[----:B------:R-:W-:Y:S01]  /*0da0*/  FFMA R2, R7, R5, R2 ;  /* 0x0000000507027223 */ /* 0x000fe20000000002 */
[----:B-1----:R-:W-:Y:S06]  /*0db0*/  @!P0 BRA `(.L_x_8) ;  /* 0x0000000000148947 */ /* 0x002fec0003800000 */
[----:B------:R-:W-:Y:S02]  /*0dc0*/  HFMA2 R15, -RZ, RZ, 0, 0 ;  /* 0x00000000ff0f7431 */ /* 0x000fe400000001ff */
[----:B------:R-:W-:Y:S01]  /*0dd0*/  IMAD.MOV.U32 R0, RZ, RZ, R3 ;  /* 0x000000ffff007224 */ /* 0x000fe200078e0003 */
[----:B------:R-:W-:-:S07]  /*0de0*/  MOV R12, 0xe00 ;  /* 0x00000e00000c7802 */ /* 0x000fce0000000f00 */
[----:B0-----:R-:W-:Y:S05]  /*0df0*/  CALL.REL.NOINC `($__internal_0_$__cuda_sm3x_div_rn_noftz_f32_slowpath) ;  /* 0x0000002000607944 */ /* 0x001fea0003c00000 */
[----:B------:R-:W-:-:S07]  /*0e00*/  IMAD.U32 R2, RZ, RZ, UR4 ;  /* 0x00000004ff027e24 */ /* 0x000fce000f8e00ff */
.L_x_8:
[----:B------:R-:W1:Y:S02]  /*0e10*/  LDC.64 R8, c[0x0][0x390] ;  /* 0x0000e400ff087b82 */ /* 0x000e640000000a00 */
[----:B-1----:R-:W2:Y:S06]  /*0e20*/  LDG.E R15, desc[UR8][R8.64] ;  /* 0x00000008080f7981 */ /* 0x002eac000c1e1900 */
[----:B------:R-:W1:Y:S01]  /*0e30*/  S2UR UR6, SR_CgaCtaId ;  /* 0x00000000000679c3 */ /* 0x000e620000008800 */
[----:B------:R-:W-:Y:S01]  /*0e40*/  FFMA R3, -R2, UR5, R19 ;  /* 0x0000000502037c23 */ /* 0x000fe20008000113 */
[----:B------:R-:W-:-:S03]  /*0e50*/  UMOV UR4, 0x400 ;  /* 0x0000040000047882 */ /* 0x000fc60000000000 */
[----:B------:R-:W-:-:S04]  /*0e60*/  FFMA R6, -R3, UR7, R6 ;  /* 0x0000000703067c23 */ /* 0x000fc80008000106 */
[----:B------:R-:W-:-:S04]  /*0e70*/  FFMA R17, -R17, R4, R6 ;  /* 0x0000000411117223 */ /* 0x000fc80000000106 */
[----:B------:R-:W-:Y:S01]  /*0e80*/  FFMA R2, -R18, UR5, R17 ;  /* 0x0000000512027c23 */ /* 0x000fe20008000111 */
[----:B-1----:R-:W-:-:S09]  /*0e90*/  ULEA UR4, UR6, UR4, 0x18 ;  /* 0x0000000406047291 */ /* 0x002fd2000f8ec0ff */
[----:B------:R1:W-:Y:S01]  /*0ea0*/  STS.64 [UR4+0x98], R2 ;  /* 0x00009802ff007988 */ /* 0x0003e20008000a04 */
[----:B--2---:R-:W-:-:S04]  /*0eb0*/  FMUL R10, R15, UR7 ;  /* 0x000000070f0a7c20 */ /* 0x004fc80008400000 */
[C---:B------:R-:W-:Y:S01]  /*0ec0*/  FMUL R5, R10.reuse, 0.63661974668502807617 ;  /* 0x3f22f9830a057820 */ /* 0x040fe20000400000 */
[----:B------:R-:W-:-:S05]  /*0ed0*/  FSETP.GE.AND P0, PT, |R10|, 105615, PT ;  /* 0x47ce47800a00780b */ /* 0x000fca0003f06200 */
[----:B------:R-:W2:Y:S02]  /*0ee0*/  F2I.NTZ R5, R5 ;  /* 0x0000000500057305 */ /* 0x000ea40000203100 */
[----:B--2---:R-:W-:Y:S01]  /*0ef0*/  I2FP.F32.S32 R7, R5 ;  /* 0x0000000500077245 */ /* 0x004fe20000201400 */
[----:B------:R-:W-:-:S04]  /*0f00*/  IMAD.MOV.U32 R11, RZ, RZ, R5 ;  /* 0x000000ffff0b7224 */ /* 0x000fc800078e0005 */
[----:B------:R-:W-:-:S04]  /*0f10*/  FFMA R0, R7, -1.5707962512969970703, R10 ;  /* 0xbfc90fda07007823 */ /* 0x000fc8000000000a */
[----:B------:R-:W-:-:S04]  /*0f20*/  FFMA R0, R7, -7.5497894158615963534e-08, R0 ;  /* 0xb3a2216807007823 */ /* 0x000fc80000000000 */
[----:B------:R-:W-:Y:S01]  /*0f30*/  FFMA R6, R7, -5.3903029534742383927e-15, R0 ;  /* 0xa7c234c507067823 */ /* 0x000fe20000000000 */
[----:B------:R-:W-:-:S04]  /*0f40*/  P2R R0, PR, RZ, 0x1 ;  /* 0x00000001ff007803 */ /* 0x000fc80000000000 */
[----:B------:R-:W-:Y:S01]  /*0f50*/  MOV R7, R6 ;  /* 0x0000000600077202 */ /* 0x000fe20000000f00 */
[----:B-1----:R-:W-:Y:S06]  /*0f60*/  @!P0 BRA `(.L_x_9) ;  /* 0x0000000400748947 */ /* 0x002fec0003800000 */
[----:B------:R-:W-:-:S13]  /*0f70*/  FSETP.NEU.AND P0, PT, |R10|, +INF , PT ;  /* 0x7f8000000a00780b */ /* 0x000fda0003f0d200 */
[----:B------:R-:W-:Y:S01]  /*0f80*/  @!P0 FMUL R7, RZ, R10 ;  /* 0x0000000aff078220 */ /* 0x000fe20000400000 */
[----:B------:R-:W-:Y:S01]  /*0f90*/  @!P0 IMAD.MOV.U32 R5, RZ, RZ, RZ ;  /* 0x000000ffff058224 */ /* 0x000fe200078e00ff */
[----:B------:R-:W-:Y:S06]  /*0fa0*/  @!P0 BRA `(.L_x_9) ;  /* 0x0000000400648947 */ /* 0x000fec0003800000 */
[----:B------:R-:W-:Y:S02]  /*0fb0*/  IMAD.SHL.U32 R0, R10, 0x100, RZ ;  /* 0x000001000a007824 */ /* 0x000fe400078e00ff */
[----:B------:R-:W-:Y:S02]  /*0fc0*/  HFMA2 R5, -RZ, RZ, 0, 0 ;  /* 0x00000000ff057431 */ /* 0x000fe400000001ff */
[----:B------:R-:W-:Y:S01]  /*0fd0*/  IMAD.MOV.U32 R13, RZ, RZ, RZ ;  /* 0x000000ffff0d7224 */ /* 0x000fe200078e00ff */
[----:B------:R-:W1:Y:S01]  /*0fe0*/  LDCU.64 UR12, c[0x4][URZ] ;  /* 0x01000000ff0c77ac */ /* 0x000e620008000a00 */
[----:B------:R-:W-:Y:S01]  /*0ff0*/  IMAD.MOV.U32 R14, RZ, RZ, RZ ;  /* 0x000000ffff0e7224 */ /* 0x000fe200078e00ff */
[----:B------:R-:W-:Y:S01]  /*1000*/  LOP3.LUT R0, R0, 0x80000000, RZ, 0xfc, !PT ;  /* 0x8000000000007812 */ /* 0x000fe200078efcff */
[----:B------:R-:W-:-:S06]  /*1010*/  UMOV UR4, URZ ;  /* 0x000000ff00047c82 */ /* 0x000fcc0008000000 */
.L_x_10:
[----:B-1----:R-:W-:Y:S01]  /*1020*/  IMAD.U32 R9, RZ, RZ, UR13 ;  /* 0x0000000dff097e24 */ /* 0x002fe2000f8e00ff */
[----:B------:R-:W-:-:S05]  /*1030*/  MOV R8, UR12 ;  /* 0x0000000c00087c02 */ /* 0x000fca0008000f00 */
[----:B------:R-:W2:Y:S01]  /*1040*/  LDG.E.CONSTANT R9, desc[UR8][R8.64] ;  /* 0x0000000808097981 */ /* 0x000ea2000c1e9900 */
[----:B------:R-:W-:Y:S01]  /*1050*/  UIADD3 UR4, UPT, UPT, UR4, 0x1, URZ ;  /* 0x0000000104047890 */ /* 0x000fe2000fffe0ff */
[C---:B------:R-:W-:Y:S01]  /*1060*/  ISETP.EQ.AND P0, PT, R14.reuse, RZ, PT ;  /* 0x000000ff0e00720c */ /* 0x040fe20003f02270 */
[----:B------:R-:W-:Y:S01]  /*1070*/  UIADD3 UR12, UP1, UPT, UR12, 0x4, URZ ;  /* 0x000000040c0c7890 */ /* 0x000fe2000ff3e0ff */
[C---:B------:R-:W-:Y:S01]  /*1080*/  ISETP.EQ.AND P1, PT, R14.reuse, 0x4, PT ;  /* 0x000000040e00780c */ /* 0x040fe20003f22270 */
[----:B------:R-:W-:Y:S01]  /*1090*/  UISETP.NE.AND UP0, UPT, UR4, 0x6, UPT ;  /* 0x000000060400788c */ /* 0x000fe2000bf05270 */
[C---:B------:R-:W-:Y:S01]  /*10a0*/  ISETP.EQ.AND P3, PT, R14.reuse, 0xc, PT ;  /* 0x0000000c0e00780c */ /* 0x040fe20003f62270 */
[----:B------:R-:W-:Y:S01]  /*10b0*/  UIADD3.X UR13, UPT, UPT, URZ, UR13, URZ, UP1, !UPT ;  /* 0x0000000dff0d7290 */ /* 0x000fe20008ffe4ff */
[C---:B------:R-:W-:Y:S02]  /*10c0*/  ISETP.EQ.AND P4, PT, R14.reuse, 0x10, PT ;  /* 0x000000100e00780c */ /* 0x040fe40003f82270 */
[----:B------:R-:W-:Y:S01]  /*10d0*/  ISETP.EQ.AND P5, PT, R14, 0x14, PT ;  /* 0x000000140e00780c */ /* 0x000fe20003fa2270 */
[----:B--2---:R-:W-:-:S03]  /*10e0*/  IMAD.WIDE.U32 R22, R9, R0, RZ ;  /* 0x0000000009167225 */ /* 0x004fc600078e00ff */
[----:B------:R-:W-:-:S04]  /*10f0*/  IADD3 R7, P2, PT, R22, R5, RZ ;  /* 0x0000000516077210 */ /* 0x000fc80007f5e0ff */
[-C--:B------:R-:W-:Y:S01]  /*1100*/  @P0 MOV R12, R7.reuse ;  /* 0x00000007000c0202 */ /* 0x080fe20000000f00 */
[----:B------:R-:W-:Y:S01]  /*1110*/  IMAD.X R5, R23, 0x1, R13, P2 ;  /* 0x0000000117057824 */ /* 0x000fe200010e060d */
[C---:B------:R-:W-:Y:S01]  /*1120*/  ISETP.EQ.AND P2, PT, R14.reuse, 0x8, PT ;  /* 0x000000080e00780c */ /* 0x040fe20003f42270 */
[--C-:B------:R-:W-:Y:S01]  /*1130*/  @P1 IMAD.MOV.U32 R17, RZ, RZ, R7.reuse ;  /* 0x000000ffff111224 */ /* 0x100fe200078e0007 */
[----:B------:R-:W-:Y:S01]  /*1140*/  @P3 MOV R19, R7 ;  /* 0x0000000700133202 */ /* 0x000fe20000000f00 */
[--C-:B------:R-:W-:Y:S01]  /*1150*/  @P4 IMAD.MOV.U32 R20, RZ, RZ, R7.reuse ;  /* 0x000000ffff144224 */ /* 0x100fe200078e0007 */
[----:B------:R-:W-:Y:S01]  /*1160*/  IADD3 R14, PT, PT, R14, 0x4, RZ ;  /* 0x000000040e0e7810 */ /* 0x000fe20007ffe0ff */
[----:B------:R-:W-:-:S08]  /*1170*/  @P5 IMAD.MOV.U32 R21, RZ, RZ, R7 ;  /* 0x000000ffff155224 */ /* 0x000fd000078e0007 */
[----:B------:R-:W-:Y:S01]  /*1180*/  @P2 IMAD.MOV.U32 R18, RZ, RZ, R7 ;  /* 0x000000ffff122224 */ /* 0x000fe200078e0007 */
[----:B------:R-:W-:Y:S06]  /*1190*/  BRA.U UP0, `(.L_x_10) ;  /* 0xfffffffd00a07547 */ /* 0x000fec000b83ffff */
[----:B------:R-:W-:-:S04]  /*11a0*/  SHF.R.U32.HI R7, RZ, 0x17, R10 ;  /* 0x00000017ff077819 */ /* 0x000fc8000001160a */
[C---:B------:R-:W-:Y:S02]  /*11b0*/  LOP3.LUT R0, R7.reuse, 0xe0, RZ, 0xc0, !PT ;  /* 0x000000e007007812 */ /* 0x040fe400078ec0ff */
[----:B------:R-:W-:-:S03]  /*11c0*/  LOP3.LUT P6, RZ, R7, 0x1f, RZ, 0xc0, !PT ;  /* 0x0000001f07ff7812 */ /* 0x000fc600078cc0ff */
[----:B------:R-:W-:-:S05]  /*11d0*/  VIADD R0, R0, 0xffffff80 ;  /* 0xffffff8000007836 */ /* 0x000fca0000000000 */
[----:B------:R-:W-:-:S05]  /*11e0*/  SHF.R.U32.HI R0, RZ, 0x5, R0 ;  /* 0x00000005ff007819 */ /* 0x000fca0000011600 */
[----:B------:R-:W-:-:S05]  /*11f0*/  IMAD.U32 R13, R0, -0x4, RZ ;  /* 0xfffffffc000d7824 */ /* 0x000fca00078e00ff */
[C---:B------:R-:W-:Y:S02]  /*1200*/  ISETP.EQ.AND P3, PT, R13.reuse, -0x18, PT ;  /* 0xffffffe80d00780c */ /* 0x040fe40003f62270 */
[C---:B------:R-:W-:Y:S02]  /*1210*/  ISETP.EQ.AND P4, PT, R13.reuse, -0x14, PT ;  /* 0xffffffec0d00780c */ /* 0x040fe40003f82270 */
[C---:B------:R-:W-:Y:S02]  /*1220*/  ISETP.EQ.AND P0, PT, R13.reuse, -0x10, PT ;  /* 0xfffffff00d00780c */ /* 0x040fe40003f02270 */
[C---:B------:R-:W-:Y:S02]  /*1230*/  ISETP.EQ.AND P1, PT, R13.reuse, -0xc, PT ;  /* 0xfffffff40d00780c */ /* 0x040fe40003f22270 */
[C---:B------:R-:W-:Y:S02]  /*1240*/  ISETP.EQ.AND P2, PT, R13.reuse, -0x8, PT ;  /* 0xfffffff80d00780c */ /* 0x040fe40003f42270 */
[----:B------:R-:W-:-:S03]  /*1250*/  ISETP.EQ.AND P5, PT, R13, 0x4, PT ;  /* 0x000000040d00780c */ /* 0x000fc60003fa2270 */
[----:B------:R-:W-:Y:S02]  /*1260*/  @P3 MOV R0, R12 ;  /* 0x0000000c00003202 */ /* 0x000fe40000000f00 */
[----:B------:R-:W-:Y:S01]  /*1270*/  @P4 IMAD.MOV.U32 R8, RZ, RZ, R12 ;  /* 0x000000ffff084224 */ /* 0x000fe200078e000c */
[C---:B------:R-:W-:Y:S01]  /*1280*/  ISETP.EQ.AND P3, PT, R13.reuse, -0x4, PT ;  /* 0xfffffffc0d00780c */ /* 0x040fe20003f62270 */
[----:B------:R-:W-:Y:S01]  /*1290*/  @P4 IMAD.MOV.U32 R0, RZ, RZ, R17 ;  /* 0x000000ffff004224 */ /* 0x000fe200078e0011 */
[----:B------:R-:W-:Y:S01]  /*12a0*/  ISETP.EQ.AND P4, PT, R13, RZ, PT ;  /* 0x000000ff0d00720c */ /* 0x000fe20003f82270 */
[--C-:B------:R-:W-:Y:S01]  /*12b0*/  @P0 IMAD.MOV.U32 R0, RZ, RZ, R18.reuse ;  /* 0x000000ffff000224 */ /* 0x100fe200078e0012 */
[----:B------:R-:W-:Y:S01]  /*12c0*/  @P0 MOV R8, R17 ;  /* 0x0000001100080202 */ /* 0x000fe20000000f00 */
[----:B------:R-:W-:Y:S01]  /*12d0*/  @P1 IMAD.MOV.U32 R8, RZ, RZ, R18 ;  /* 0x000000ffff081224 */ /* 0x000fe200078e0012 */
[----:B------:R-:W-:Y:S01]  /*12e0*/  @P1 MOV R0, R19 ;  /* 0x0000001300001202 */ /* 0x000fe20000000f00 */
[----:B------:R-:W-:-:S02]  /*12f0*/  @P2 IMAD.MOV.U32 R8, RZ, RZ, R19 ;  /* 0x000000ffff082224 */ /* 0x000fc400078e0013 */
[----:B------:R-:W-:-:S04]  /*1300*/  @P2 IMAD.MOV.U32 R0, RZ, RZ, R20 ;  /* 0x000000ffff002224 */ /* 0x000fc800078e0014 */
[----:B------:R-:W-:Y:S01]  /*1310*/  @P3 MOV R8, R20 ;  /* 0x0000001400083202 */ /* 0x000fe20000000f00 */
[--C-:B------:R-:W-:Y:S01]  /*1320*/  @P3 IMAD.MOV.U32 R0, RZ, RZ, R21.reuse ;  /* 0x000000ffff003224 */ /* 0x100fe200078e0015 */
[----:B------:R-:W-:Y:S01]  /*1330*/  @P4 MOV R0, R5 ;  /* 0x0000000500004202 */ /* 0x000fe20000000f00 */
[----:B------:R-:W-:Y:S02]  /*1340*/  @P4 IMAD.MOV.U32 R8, RZ, RZ, R21 ;  /* 0x000000ffff084224 */ /* 0x000fe400078e0015 */
[----:B------:R-:W-:Y:S01]  /*1350*/  @P5 IMAD.MOV.U32 R8, RZ, RZ, R5 ;  /* 0x000000ffff085224 */ /* 0x000fe200078e0005 */
[----:B------:R-:W-:Y:S06]  /*1360*/  @!P6 BRA `(.L_x_11) ;  /* 0x00000000002ce947 */ /* 0x000fec0003800000 */
[----:B------:R-:W-:Y:S01]  /*1370*/  @P0 IMAD.MOV.U32 R9, RZ, RZ, R12 ;  /* 0x000000ffff090224 */ /* 0x000fe200078e000c */
[----:B------:R-:W-:Y:S02]  /*1380*/  ISETP.EQ.AND P0, PT, R13, 0x8, PT ;  /* 0x000000080d00780c */ /* 0x000fe40003f02270 */
[----:B------:R-:W-:Y:S01]  /*1390*/  @P1 MOV R9, R17 ;  /* 0x0000001100091202 */ /* 0x000fe20000000f00 */
[----:B------:R-:W-:Y:S01]  /*13a0*/  @P2 IMAD.MOV.U32 R9, RZ, RZ, R18 ;  /* 0x000000ffff092224 */ /* 0x000fe200078e0012 */
[----:B------:R-:W-:Y:S01]  /*13b0*/  LOP3.LUT R7, R7, 0x1f, RZ, 0xc0, !PT ;  /* 0x0000001f07077812 */ /* 0x000fe200078ec0ff */
[----:B------:R-:W-:Y:S01]  /*13c0*/  @P3 IMAD.MOV.U32 R9, RZ, RZ, R19 ;  /* 0x000000ffff093224 */ /* 0x000fe200078e0013 */
[----:B------:R-:W-:Y:S01]  /*13d0*/  @P4 MOV R9, R20 ;  /* 0x0000001400094202 */ /* 0x000fe20000000f00 */
[----:B------:R-:W-:Y:S01]  /*13e0*/  @P5 IMAD.MOV.U32 R9, RZ, RZ, R21 ;  /* 0x000000ffff095224 */ /* 0x000fe200078e0015 */
[----:B------:R-:W-:-:S05]  /*13f0*/  SHF.L.W.U32.HI R0, R8, R7, R0 ;  /* 0x0000000708007219 */ /* 0x000fca0000010e00 */
[----:B------:R-:W-:-:S05]  /*1400*/  @P0 IMAD.MOV.U32 R9, RZ, RZ, R5 ;  /* 0x000000ffff090224 */ /* 0x000fca00078e0005 */
[----:B------:R-:W-:-:S07]  /*1410*/  SHF.L.W.U32.HI R8, R9, R7, R8 ;  /* 0x0000000709087219 */ /* 0x000fce0000010e08 */
.L_x_11:
[C---:B------:R-:W-:Y:S01]  /*1420*/  SHF.L.W.U32.HI R5, R8.reuse, 0x2, R0 ;  /* 0x0000000208057819 */ /* 0x040fe20000010e00 */
[----:B------:R-:W-:Y:S01]  /*1430*/  UMOV UR12, 0x54442d19 ;  /* 0x54442d19000c7882 */ /* 0x000fe20000000000 */
[----:B------:R-:W-:Y:S01]  /*1440*/  SHF.L.U32 R8, R8, 0x2, RZ ;  /* 0x0000000208087819 */ /* 0x000fe200000006ff */
[----:B------:R-:W-:Y:S01]  /*1450*/  UMOV UR13, 0x3bf921fb ;  /* 0x3bf921fb000d7882 */ /* 0x000fe20000000000 */
[----:B------:R-:W-:Y:S02]  /*1460*/  SHF.R.S32.HI R7, RZ, 0x1f, R5 ;  /* 0x0000001fff077819 */ /* 0x000fe40000011405 */
[----:B------:R-:W-:Y:S02]  /*1470*/  ISETP.GE.AND P0, PT, R10, RZ, PT ;  /* 0x000000ff0a00720c */ /* 0x000fe40003f06270 */
[C---:B------:R-:W-:Y:S02]  /*1480*/  LOP3.LUT R8, R7.reuse, R8, RZ, 0x3c, !PT ;  /* 0x0000000807087212 */ /* 0x040fe400078e3cff */
[----:B------:R-:W-:-:S02]  /*1490*/  LOP3.LUT R9, R7, R5, RZ, 0x3c, !PT ;  /* 0x0000000507097212 */ /* 0x000fc400078e3cff */
[----:B------:R-:W-:Y:S02]  /*14a0*/  SHF.R.U32.HI R0, RZ, 0x1e, R0 ;  /* 0x0000001eff007819 */ /* 0x000fe40000011600 */
[C---:B------:R-:W-:Y:S02]  /*14b0*/  LOP3.LUT R7, R5.reuse, R10, RZ, 0x3c, !PT ;  /* 0x0000000a05077212 */ /* 0x040fe400078e3cff */
[----:B------:R-:W1:Y:S01]  /*14c0*/  I2F.F64.S64 R8, R8 ;  /* 0x0000000800087312 */ /* 0x000e620000301c00 */
[----:B------:R-:W-:Y:S02]  /*14d0*/  LEA.HI R5, R5, R0, RZ, 0x1 ;  /* 0x0000000005057211 */ /* 0x000fe400078f08ff */
[----:B------:R-:W-:-:S03]  /*14e0*/  ISETP.GE.AND P1, PT, R7, RZ, PT ;  /* 0x000000ff0700720c */ /* 0x000fc60003f26270 */
[----:B------:R-:W-:-:S04]  /*14f0*/  IMAD.MOV R0, RZ, RZ, -R5 ;  /* 0x000000ffff007224 */ /* 0x000fc800078e0a05 */
[----:B------:R-:W-:Y:S01]  /*1500*/  @!P0 IMAD.MOV.U32 R5, RZ, RZ, R0 ;  /* 0x000000ffff058224 */ /* 0x000fe200078e0000 */
[----:B-1----:R-:W-:-:S10]  /*1510*/  DMUL R22, R8, UR12 ;  /* 0x0000000c08167c28 */ /* 0x002fd40008000000 */
[----:B------:R-:W1:Y:S02]  /*1520*/  F2F.F32.F64 R22, R22 ;  /* 0x0000001600167310 */ /* 0x000e640000301000 */
[----:B-1----:R-:W-:-:S07]  /*1530*/  FSEL R7, -R22, R22, !P1 ;  /* 0x0000001616077208 */ /* 0x002fce0004800100 */
.L_x_9:
[----:B------:R-:W-:Y:S01]  /*1540*/  MOV R0, 0x37cbac00 ;  /* 0x37cbac0000007802 */ /* 0x000fe20000000f00 */
[----:B------:R-:W-:Y:S01]  /*1550*/  FMUL R8, R7, R7 ;  /* 0x0000000707087220 */ /* 0x000fe20000400000 */
[----:B------:R-:W-:Y:S01]  /*1560*/  LOP3.LUT R13, R5, 0x1, RZ, 0xc0, !PT ;  /* 0x00000001050d7812 */ /* 0x000fe200078ec0ff */
[----:B------:R-:W-:Y:S01]  /*1570*/  IMAD.MOV.U32 R23, RZ, RZ, 0x3c0885e4 ;  /* 0x3c0885e4ff177424 */ /* 0x000fe200078e00ff */
[----:B------:R-:W-:Y:S01]  /*1580*/  MOV R24, 0x3e2aaaa8 ;  /* 0x3e2aaaa800187802 */ /* 0x000fe20000000f00 */
[----:B------:R-:W-:Y:S01]  /*1590*/  FFMA R9, R8, R0, -0.0013887860113754868507 ;  /* 0xbab607ed08097423 */ /* 0x000fe20000000000 */
[----:B------:R-:W-:Y:S01]  /*15a0*/  ISETP.NE.U32.AND P0, PT, R13, 0x1, PT ;  /* 0x000000010d00780c */ /* 0x000fe20003f05070 */
[----:B------:R-:W-:Y:S01]  /*15b0*/  VIADD R5, R5, 0x1 ;  /* 0x0000000105057836 */ /* 0x000fe20000000000 */
[----:B------:R-:W-:Y:S02]  /*15c0*/  FSETP.GE.AND P2, PT, |R10|, 105615, PT ;  /* 0x47ce47800a00780b */ /* 0x000fe40003f46200 */
[----:B------:R-:W-:-:S02]  /*15d0*/  FSEL R9, R9, -0.00019574658654164522886, P0 ;  /* 0xb94d415309097808 */ /* 0x000fc40000000000 */
[----:B------:R-:W-:Y:S02]  /*15e0*/  FSEL R13, R23, 0.041666727513074874878, !P0 ;  /* 0x3d2aaabb170d7808 */ /* 0x000fe40004000000 */
[----:B------:R-:W-:Y:S02]  /*15f0*/  LOP3.LUT P1, RZ, R5, 0x2, RZ, 0xc0, !PT ;  /* 0x0000000205ff7812 */ /* 0x000fe4000782c0ff */
[----:B------:R-:W-:Y:S01]  /*1600*/  FSEL R5, R7, 1, !P0 ;  /* 0x3f80000007057808 */ /* 0x000fe20004000000 */
[----:B------:R-:W-:Y:S01]  /*1610*/  FFMA R9, R8, R9, R13 ;  /* 0x0000000908097223 */ /* 0x000fe2000000000d */
[----:B------:R-:W-:-:S03]  /*1620*/  FSEL R16, -R24, -0.4999999701976776123, !P0 ;  /* 0xbeffffff18107808 */ /* 0x000fc60004000100 */
[C---:B------:R-:W-:Y:S02]  /*1630*/  FFMA R14, R8.reuse, R5, RZ ;  /* 0x00000005080e7223 */ /* 0x040fe400000000ff */
[----:B------:R-:W-:-:S04]  /*1640*/  FFMA R9, R8, R9, R16 ;  /* 0x0000000908097223 */ /* 0x000fc80000000010 */
[----:B------:R-:W-:-:S04]  /*1650*/  FFMA R5, R14, R9, R5 ;  /* 0x000000090e057223 */ /* 0x000fc80000000005 */
[----:B------:R-:W-:Y:S01]  /*1660*/  @P1 FADD R5, RZ, -R5 ;  /* 0x80000005ff051221 */ /* 0x000fe20000000000 */
[----:B------:R-:W-:Y:S06]  /*1670*/  @!P2 BRA `(.L_x_12) ;  /* 0x000000040074a947 */ /* 0x000fec0003800000 */
[----:B------:R-:W-:-:S13]  /*1680*/  FSETP.NEU.AND P0, PT, |R10|, +INF , PT ;  /* 0x7f8000000a00780b */ /* 0x000fda0003f0d200 */
[----:B------:R-:W-:Y:S01]  /*1690*/  @!P0 FMUL R6, RZ, R10 ;  /* 0x0000000aff068220 */ /* 0x000fe20000400000 */
[----:B------:R-:W-:Y:S01]  /*16a0*/  @!P0 IMAD.MOV.U32 R11, RZ, RZ, RZ ;  /* 0x000000ffff0b8224 */ /* 0x000fe200078e00ff */
[----:B------:R-:W-:Y:S06]  /*16b0*/  @!P0 BRA `(.L_x_12) ;  /* 0x0000000400648947 */ /* 0x000fec0003800000 */
[----:B------:R-:W-:Y:S01]  /*16c0*/  IMAD.SHL.U32 R6, R10, 0x100, RZ ;  /* 0x000001000a067824 */ /* 0x000fe200078e00ff */
[----:B------:R-:W-:Y:S01]  /*16d0*/  MOV R13, RZ ;  /* 0x000000ff000d7202 */ /* 0x000fe20000000f00 */
[----:B------:R-:W-:Y:S01]  /*16e0*/  IMAD.MOV.U32 R11, RZ, RZ, RZ ;  /* 0x000000ffff0b7224 */ /* 0x000fe200078e00ff */
[----:B------:R-:W1:Y:S01]  /*16f0*/  LDCU.64 UR12, c[0x4][URZ] ;  /* 0x01000000ff0c77ac */ /* 0x000e620008000a00 */
[----:B------:R-:W-:Y:S01]  /*1700*/  IMAD.MOV.U32 R14, RZ, RZ, RZ ;  /* 0x000000ffff0e7224 */ /* 0x000fe200078e00ff */
[----:B------:R-:W-:Y:S01]  /*1710*/  LOP3.LUT R25, R6, 0x80000000, RZ, 0xfc, !PT ;  /* 0x8000000006197812 */ /* 0x000fe200078efcff */
[----:B------:R-:W-:-:S06]  /*1720*/  UMOV UR4, URZ ;  /* 0x000000ff00047c82 */ /* 0x000fcc0008000000 */
.L_x_13:
[----:B-1----:R-:W-:Y:S01]  /*1730*/  MOV R6, UR12 ;  /* 0x0000000c00067c02 */ /* 0x002fe20008000f00 */
[----:B------:R-:W-:-:S05]  /*1740*/  IMAD.U32 R7, RZ, RZ, UR13 ;  /* 0x0000000dff077e24 */ /* 0x000fca000f8e00ff */
        /* <DEDUP_REMOVED lines=9> */
[----:B------:R-:W-:-:S02]  /*17e0*/  ISETP.EQ.AND P4, PT, R14, 0x10, PT ;  /* 0x000000100e00780c */ /* 0x000fc40003f82270 */
[C---:B------:R-:W-:Y:S02]  /*17f0*/  ISETP.EQ.AND P5, PT, R14.reuse, 0x14, PT ;  /* 0x000000140e00780c */ /* 0x040fe40003fa2270 */
[----:B------:R-:W-:Y:S01]  /*1800*/  IADD3 R14, PT, PT, R14, 0x4, RZ ;  /* 0x000000040e0e7810 */ /* 0x000fe20007ffe0ff */
[----:B--2---:R-:W-:-:S03]  /*1810*/  IMAD.WIDE.U32 R8, R6, R25, RZ ;  /* 0x0000001906087225 */ /* 0x004fc600078e00ff */
[----:B------:R-:W-:-:S04]  /*1820*/  IADD3 R8, P6, PT, R8, R13, RZ ;  /* 0x0000000d08087210 */ /* 0x000fc80007fde0ff */
[-C--:B------:R-:W-:Y:S01]  /*1830*/  @P0 MOV R12, R8.reuse ;  /* 0x00000008000c0202 */ /* 0x080fe20000000f00 */
[----:B------:R-:W-:Y:S01]  /*1840*/  IMAD.X R13, R9, 0x1, R11, P6 ;  /* 0x00000001090d7824 */ /* 0x000fe200030e060b */
[----:B------:R-:W-:Y:S01]  /*1850*/  @P3 MOV R19, R8 ;  /* 0x0000000800133202 */ /* 0x000fe20000000f00 */
[--C-:B------:R-:W-:Y:S02]  /*1860*/  @P1 IMAD.MOV.U32 R17, RZ, RZ, R8.reuse ;  /* 0x000000ffff111224 */ /* 0x100fe400078e0008 */
[--C-:B------:R-:W-:Y:S02]  /*1870*/  @P2 IMAD.MOV.U32 R18, RZ, RZ, R8.reuse ;  /* 0x000000ffff122224 */ /* 0x100fe400078e0008 */
[--C-:B------:R-:W-:Y:S02]  /*1880*/  @P4 IMAD.MOV.U32 R20, RZ, RZ, R8.reuse ;  /* 0x000000ffff144224 */ /* 0x100fe400078e0008 */
        /* <DEDUP_REMOVED lines=13> */
[----:B------:R-:W-:-:S03]  /*1960*/  ISETP.EQ.AND P5, PT, R9, RZ, PT ;  /* 0x000000ff0900720c */ /* 0x000fc60003fa2270 */
[----:B------:R-:W-:Y:S02]  /*1970*/  @P3 MOV R11, R12 ;  /* 0x0000000c000b3202 */ /* 0x000fe40000000f00 */
[C---:B------:R-:W-:Y:S01]  /*1980*/  ISETP.EQ.AND P3, PT, R9.reuse, -0x4, PT ;  /* 0xfffffffc0900780c */ /* 0x040fe20003f62270 */
[----:B------:R-:W-:Y:S01]  /*1990*/  @P4 IMAD.MOV.U32 R6, RZ, RZ, R12 ;  /* 0x000000ffff064224 */ /* 0x000fe200078e000c */
[----:B------:R-:W-:Y:S01]  /*19a0*/  @P2 MOV R6, R17 ;  /* 0x0000001100062202 */ /* 0x000fe20000000f00 */
[----:B------:R-:W-:Y:S01]  /*19b0*/  @P4 IMAD.MOV.U32 R11, RZ, RZ, R17 ;  /* 0x000000ffff0b4224 */ /* 0x000fe200078e0011 */
[----:B------:R-:W-:Y:S01]  /*19c0*/  ISETP.EQ.AND P4, PT, R9, 0x4, PT ;  /* 0x000000040900780c */ /* 0x000fe20003f82270 */
[--C-:B------:R-:W-:Y:S01]  /*19d0*/  @P2 IMAD.MOV.U32 R11, RZ, RZ, R18.reuse ;  /* 0x000000ffff0b2224 */ /* 0x100fe200078e0012 */
[----:B------:R-:W-:Y:S01]  /*19e0*/  @P1 MOV R11, R19 ;  /* 0x00000013000b1202 */ /* 0x000fe20000000f00 */
[----:B------:R-:W-:Y:S02]  /*19f0*/  @P1 IMAD.MOV.U32 R6, RZ, RZ, R18 ;  /* 0x000000ffff061224 */ /* 0x000fe400078e0012 */
[----:B------:R-:W-:-:S02]  /*1a00*/  @P0 IMAD.MOV.U32 R6, RZ, RZ, R19 ;  /* 0x000000ffff060224 */ /* 0x000fc400078e0013 */
[----:B------:R-:W-:Y:S02]  /*1a10*/  @P0 IMAD.MOV.U32 R11, RZ, RZ, R20 ;  /* 0x000000ffff0b0224 */ /* 0x000fe400078e0014 */
[----:B------:R-:W-:Y:S01]  /*1a20*/  @P3 MOV R6, R20 ;  /* 0x0000001400063202 */ /* 0x000fe20000000f00 */
[--C-:B------:R-:W-:Y:S01]  /*1a30*/  @P3 IMAD.MOV.U32 R11, RZ, RZ, R21.reuse ;  /* 0x000000ffff0b3224 */ /* 0x100fe200078e0015 */
[----:B------:R-:W-:Y:S01]  /*1a40*/  @P5 MOV R11, R13 ;  /* 0x0000000d000b5202 */ /* 0x000fe20000000f00 */
[----:B------:R-:W-:Y:S02]  /*1a50*/  @P5 IMAD.MOV.U32 R6, RZ, RZ, R21 ;  /* 0x000000ffff065224 */ /* 0x000fe400078e0015 */
[----:B------:R-:W-:Y:S01]  /*1a60*/  @P4 IMAD.MOV.U32 R6, RZ, RZ, R13 ;  /* 0x000000ffff064224 */ /* 0x000fe200078e000d */
[----:B------:R-:W-:Y:S06]  /*1a70*/  @!P6 BRA `(.L_x_14) ;  /* 0x00000000002ce947 */ /* 0x000fec0003800000 */
[----:B------:R-:W-:Y:S01]  /*1a80*/  @P2 IMAD.MOV.U32 R7, RZ, RZ, R12 ;  /* 0x000000ffff072224 */ /* 0x000fe200078e000c */
[----:B------:R-:W-:Y:S01]  /*1a90*/  @P1 MOV R7, R17 ;  /* 0x0000001100071202 */ /* 0x000fe20000000f00 */
[----:B------:R-:W-:Y:S01]  /*1aa0*/  @P0 IMAD.MOV.U32 R7, RZ, RZ, R18 ;  /* 0x000000ffff070224 */ /* 0x000fe200078e0012 */
[----:B------:R-:W-:Y:S01]  /*1ab0*/  ISETP.EQ.AND P0, PT, R9, 0x8, PT ;  /* 0x000000080900780c */ /* 0x000fe20003f02270 */
[----:B------:R-:W-:Y:S01]  /*1ac0*/  @P3 IMAD.MOV.U32 R7, RZ, RZ, R19 ;  /* 0x000000ffff073224 */ /* 0x000fe200078e0013 */
[----:B------:R-:W-:Y:S01]  /*1ad0*/  @P5 MOV R7, R20 ;  /* 0x0000001400075202 */ /* 0x000fe20000000f00 */
[----:B------:R-:W-:Y:S01]  /*1ae0*/  @P4 IMAD.MOV.U32 R7, RZ, RZ, R21 ;  /* 0x000000ffff074224 */ /* 0x000fe200078e0015 */
[----:B------:R-:W-:-:S04]  /*1af0*/  LOP3.LUT R8, R8, 0x1f, RZ, 0xc0, !PT ;  /* 0x0000001f08087812 */ /* 0x000fc800078ec0ff */
[----:B------:R-:W-:-:S05]  /*1b00*/  SHF.L.W.U32.HI R11, R6, R8, R11 ;  /* 0x00000008060b7219 */ /* 0x000fca0000010e0b */
[----:B------:R-:W-:-:S05]  /*1b10*/  @P0 IMAD.MOV.U32 R7, RZ, RZ, R13 ;  /* 0x000000ffff070224 */ /* 0x000fca00078e000d */
[----:B------:R-:W-:-:S07]  /*1b20*/  SHF.L.W.U32.HI R6, R7, R8, R6 ;  /* 0x0000000807067219 */ /* 0x000fce0000010e06 */
.L_x_14:
        /* <DEDUP_REMOVED lines=18> */
.L_x_12:
[----:B------:R-:W-:Y:S01]  /*1c50*/  FMUL R7, R15, UR10 ;  /* 0x0000000a0f077c20 */ /* 0x000fe20008400000 */
[----:B------:R-:W-:Y:S01]  /*1c60*/  FMUL R9, R6, R6 ;  /* 0x0000000606097220 */ /* 0x000fe20000400000 */
[----:B------:R-:W-:Y:S01]  /*1c70*/  LOP3.LUT R10, R11, 0x1, RZ, 0xc0, !PT ;  /* 0x000000010b0a7812 */ /* 0x000fe200078ec0ff */
[----:B------:R-:W-:Y:S02]  /*1c80*/  IMAD.MOV.U32 R14, RZ, RZ, 0x3effffff ;  /* 0x3effffffff0e7424 */ /* 0x000fe400078e00ff */
[----:B------:R-:W-:Y:S01]  /*1c90*/  FMUL R25, R7, 0.63661974668502807617 ;  /* 0x3f22f98307197820 */ /* 0x000fe20000400000 */
[----:B------:R-:W-:Y:S01]  /*1ca0*/  FFMA R8, R9, R0, -0.0013887860113754868507 ;  /* 0xbab607ed09087423 */ /* 0x000fe20000000000 */
[----:B------:R-:W-:Y:S02]  /*1cb0*/  ISETP.NE.U32.AND P0, PT, R10, 0x1, PT ;  /* 0x000000010a00780c */ /* 0x000fe40003f05070 */
[----:B------:R-:W-:Y:S02]  /*1cc0*/  MOV R13, 0x3d2aaabb ;  /* 0x3d2aaabb000d7802 */ /* 0x000fe40000000f00 */
[----:B------:R-:W1:Y:S01]  /*1cd0*/  F2I.NTZ R25, R25 ;  /* 0x0000001900197305 */ /* 0x000e620000203100 */
[----:B------:R-:W-:-:S02]  /*1ce0*/  FSEL R8, R8, -0.00019574658654164522886, !P0 ;  /* 0xb94d415308087808 */ /* 0x000fc40004000000 */
[----:B------:R-:W-:Y:S02]  /*1cf0*/  FSEL R10, R13, 0.0083327032625675201416, !P0 ;  /* 0x3c0885e40d0a7808 */ /* 0x000fe40004000000 */
[----:B------:R-:W-:Y:S02]  /*1d00*/  FSEL R6, R6, 1, P0 ;  /* 0x3f80000006067808 */ /* 0x000fe40000000000 */
[----:B------:R-:W-:Y:S01]  /*1d10*/  FSETP.GE.AND P1, PT, |R7|, 105615, PT ;  /* 0x47ce47800700780b */ /* 0x000fe20003f26200 */
[----:B------:R-:W-:Y:S01]  /*1d20*/  FFMA R8, R9, R8, R10 ;  /* 0x0000000809087223 */ /* 0x000fe2000000000a */
[----:B------:R-:W-:Y:S02]  /*1d30*/  FSEL R10, -R14, -0.16666662693023681641, !P0 ;  /* 0xbe2aaaa80e0a7808 */ /* 0x000fe40004000100 */
[----:B------:R-:W-:-:S03]  /*1d40*/  LOP3.LUT P0, RZ, R11, 0x2, RZ, 0xc0, !PT ;  /* 0x000000020bff7812 */ /* 0x000fc6000780c0ff */
[C---:B------:R-:W-:Y:S01]  /*1d50*/  FFMA R8, R9.reuse, R8, R10 ;  /* 0x0000000809087223 */ /* 0x040fe2000000000a */
[----:B-1----:R-:W-:Y:S01]  /*1d60*/  I2FP.F32.S32 R16, R25 ;  /* 0x0000001900107245 */ /* 0x002fe20000201400 */
[----:B------:R-:W-:Y:S01]  /*1d70*/  FFMA R9, R9, R6, RZ ;  /* 0x0000000609097223 */ /* 0x000fe200000000ff */
[----:B------:R-:W-:-:S03]  /*1d80*/  IMAD.MOV.U32 R22, RZ, RZ, R25 ;  /* 0x000000ffff167224 */ /* 0x000fc600078e0019 */
[C---:B------:R-:W-:Y:S01]  /*1d90*/  FFMA R11, R16.reuse, -1.5707962512969970703, R7 ;  /* 0xbfc90fda100b7823 */ /* 0x040fe20000000007 */
[----:B------:R-:W-:Y:S01]  /*1da0*/  FFMA R6, R9, R8, R6 ;  /* 0x0000000809067223 */ /* 0x000fe20000000006 */
[----:B------:R-:W-:Y:S02]  /*1db0*/  P2R R8, PR, RZ, 0x2 ;  /* 0x00000002ff087803 */ /* 0x000fe40000000000 */
[----:B------:R-:W-:Y:S01]  /*1dc0*/  FFMA R11, R16, -7.5497894158615963534e-08, R11 ;  /* 0xb3a22168100b7823 */ /* 0x000fe2000000000b */
[----:B------:R-:W-:-:S03]  /*1dd0*/  @P0 FADD R6, RZ, -R6 ;  /* 0x80000006ff060221 */ /* 0x000fc60000000000 */
[----:B------:R-:W-:-:S05]  /*1de0*/  FFMA R16, R16, -5.3903029534742383927e-15, R11 ;  /* 0xa7c234c510107823 */ /* 0x000fca000000000b */
[----:B------:R-:W-:Y:S01]  /*1df0*/  MOV R8, R16 ;  /* 0x0000001000087202 */ /* 0x000fe20000000f00 */
        /* <DEDUP_REMOVED lines=12> */
.L_x_16:
[----:B-1----:R-:W-:Y:S01]  /*1ec0*/  IMAD.U32 R9, RZ, RZ, UR13 ;  /* 0x0000000dff097e24 */ /* 0x002fe2000f8e00ff */
[----:B------:R-:W-:-:S05]  /*1ed0*/  MOV R8, UR12 ;  /* 0x0000000c00087c02 */ /* 0x000fca0008000f00 */
[----:B------:R-:W2:Y:S01]  /*1ee0*/  LDG.E.CONSTANT R9, desc[UR8][R8.64] ;  /* 0x0000000808097981 */ /* 0x000ea2000c1e9900 */
[----:B------:R-:W-:Y:S01]  /*1ef0*/  UIADD3 UR4, UPT, UPT, UR4, 0x1, URZ ;  /* 0x0000000104047890 */ /* 0x000fe2000fffe0ff */
[C---:B------:R-:W-:Y:S01]  /*1f00*/  ISETP.EQ.AND P1, PT, R28.reuse, 0x4, PT ;  /* 0x000000041c00780c */ /* 0x040fe20003f22270 */
        /* <DEDUP_REMOVED lines=9> */
[----:B------:R-:W-:Y:S01]  /*1fa0*/  IADD3.X R27, PT, PT, R11, R25, RZ, P0, !PT ;  /* 0x000000190b1b7210 */ /* 0x000fe200007fe4ff */
[--C-:B------:R-:W-:Y:S01]  /*1fb0*/  @P2 IMAD.MOV.U32 R18, RZ, RZ, R10.reuse ;  /* 0x000000ffff122224 */ /* 0x100fe200078e000a */
[C---:B------:R-:W-:Y:S01]  /*1fc0*/  ISETP.EQ.AND P0, PT, R28.reuse, RZ, PT ;  /* 0x000000ff1c00720c */ /* 0x040fe20003f02270 */
[----:B------:R-:W-:Y:S01]  /*1fd0*/  @P4 IMAD.MOV.U32 R20, RZ, RZ, R10 ;  /* 0x000000ffff144224 */ /* 0x000fe200078e000a */
[-C--:B------:R-:W-:Y:S01]  /*1fe0*/  @P1 MOV R17, R10.reuse ;  /* 0x0000000a00111202 */ /* 0x080fe20000000f00 */
[----:B------:R-:W-:Y:S01]  /*1ff0*/  VIADD R28, R28, 0x4 ;  /* 0x000000041c1c7836 */ /* 0x000fe20000000000 */
[-C--:B------:R-:W-:Y:S02]  /*2000*/  @P3 MOV R19, R10.reuse ;  /* 0x0000000a00133202 */ /* 0x080fe40000000f00 */
[----:B------:R-:W-:-:S07]  /*2010*/  @P5 MOV R21, R10 ;  /* 0x0000000a00155202 */ /* 0x000fce0000000f00 */
[----:B------:R-:W-:Y:S01]  /*2020*/  @P0 IMAD.MOV.U32 R12, RZ, RZ, R10 ;  /* 0x000000ffff0c0224 */ /* 0x000fe200078e000a */
[----:B------:R-:W-:Y:S06]  /*2030*/  BRA.U UP0, `(.L_x_16) ;  /* 0xfffffffd00a07547 */ /* 0x000fec000b83ffff */
[----:B------:R-:W-:-:S04]  /*2040*/  SHF.R.U32.HI R8, RZ, 0x17, R7 ;  /* 0x00000017ff087819 */ /* 0x000fc80000011607 */
[C---:B------:R-:W-:Y:S02]  /*2050*/  LOP3.LUT R9, R8.reuse, 0xe0, RZ, 0xc0, !PT ;  /* 0x000000e008097812 */ /* 0x040fe400078ec0ff */
[----:B------:R-:W-:Y:S02]  /*2060*/  LOP3.LUT P6, RZ, R8, 0x1f, RZ, 0xc0, !PT ;  /* 0x0000001f08ff7812 */ /* 0x000fe400078cc0ff */
[----:B------:R-:W-:-:S04]  /*2070*/  IADD3 R9, PT, PT, R9, -0x80, RZ ;  /* 0xffffff8009097810 */ /* 0x000fc80007ffe0ff */
        /* <DEDUP_REMOVED lines=12> */
[----:B------:R-:W-:Y:S01]  /*2140*/  @P4 MOV R25, R17 ;  /* 0x0000001100194202 */ /* 0x000fe20000000f00 */
[----:B------:R-:W-:Y:S01]  /*2150*/  @P1 IMAD.MOV.U32 R9, RZ, RZ, R18 ;  /* 0x000000ffff091224 */ /* 0x000fe200078e0012 */
[----:B------:R-:W-:Y:S01]  /*2160*/  ISETP.EQ.AND P4, PT, R11, RZ, PT ;  /* 0x000000ff0b00720c */ /* 0x000fe20003f82270 */
[----:B------:R-:W-:Y:S01]  /*2170*/  @P2 IMAD.MOV.U32 R9, RZ, RZ, R19 ;  /* 0x000000ffff092224 */ /* 0x000fe200078e0013 */
[----:B------:R-:W-:Y:S02]  /*2180*/  @P0 MOV R25, R18 ;  /* 0x0000001200190202 */ /* 0x000fe40000000f00 */
[----:B------:R-:W-:-:S02]  /*2190*/  @P1 MOV R25, R19 ;  /* 0x0000001300191202 */ /* 0x000fc40000000f00 */
[----:B------:R-:W-:-:S03]  /*21a0*/  @P2 MOV R25, R20 ;  /* 0x0000001400192202 */ /* 0x000fc60000000f00 */
[----:B------:R-:W-:Y:S01]  /*21b0*/  @P3 IMAD.MOV.U32 R9, RZ, RZ, R20 ;  /* 0x000000ffff093224 */ /* 0x000fe200078e0014 */
[----:B------:R-:W-:-:S03]  /*21c0*/  @P3 MOV R25, R21 ;  /* 0x0000001500193202 */ /* 0x000fc60000000f00 */
[----:B------:R-:W-:Y:S01]  /*21d0*/  @P4 IMAD.MOV.U32 R9, RZ, RZ, R21 ;  /* 0x000000ffff094224 */ /* 0x000fe200078e0015 */
[----:B------:R-:W-:Y:S01]  /*21e0*/  @P4 MOV R25, R27 ;  /* 0x0000001b00194202 */ /* 0x000fe20000000f00 */
[----:B------:R-:W-:Y:S01]  /*21f0*/  @P5 IMAD.MOV.U32 R9, RZ, RZ, R27 ;  /* 0x000000ffff095224 */ /* 0x000fe200078e001b */
[----:B------:R-:W-:Y:S06]  /*2200*/  @!P6 BRA `(.L_x_17) ;  /* 0x00000000002ce947 */ /* 0x000fec0003800000 */
[----:B------:R-:W-:Y:S01]  /*2210*/  @P0 MOV R10, R12 ;  /* 0x0000000c000a0202 */ /* 0x000fe20000000f00 */
[----:B------:R-:W-:Y:S01]  /*2220*/  @P1 IMAD.MOV.U32 R10, RZ, RZ, R17 ;  /* 0x000000ffff0a1224 */ /* 0x000fe200078e0011 */
[----:B------:R-:W-:Y:S02]  /*2230*/  ISETP.EQ.AND P0, PT, R11, 0x8, PT ;  /* 0x000000080b00780c */ /* 0x000fe40003f02270 */
[----:B------:R-:W-:Y:S01]  /*2240*/  @P2 MOV R10, R18 ;  /* 0x00000012000a2202 */ /* 0x000fe20000000f00 */
[----:B------:R-:W-:Y:S01]  /*2250*/  @P3 IMAD.MOV.U32 R10, RZ, RZ, R19 ;  /* 0x000000ffff0a3224 */ /* 0x000fe200078e0013 */
[----:B------:R-:W-:Y:S01]  /*2260*/  @P4 MOV R10, R20 ;  /* 0x00000014000a4202 */ /* 0x000fe20000000f00 */
[----:B------:R-:W-:Y:S01]  /*2270*/  @P5 IMAD.MOV.U32 R10, RZ, RZ, R21 ;  /* 0x000000ffff0a5224 */ /* 0x000fe200078e0015 */
[----:B------:R-:W-:-:S04]  /*2280*/  LOP3.LUT R8, R8, 0x1f, RZ, 0xc0, !PT ;  /* 0x0000001f08087812 */ /* 0x000fc800078ec0ff */
[----:B------:R-:W-:-:S03]  /*2290*/  SHF.L.W.U32.HI R25, R9, R8, R25 ;  /* 0x0000000809197219 */ /* 0x000fc60000010e19 */
[----:B------:R-:W-:-:S04]  /*22a0*/  @P0 MOV R10, R27 ;  /* 0x0000001b000a0202 */ /* 0x000fc80000000f00 */
[----:B------:R-:W-:-:S07]  /*22b0*/  SHF.L.W.U32.HI R9, R10, R8, R9 ;  /* 0x000000080a097219 */ /* 0x000fce0000010e09 */
.L_x_17:
[C---:B------:R-:W-:Y:S01]  /*22c0*/  SHF.L.W.U32.HI R26, R9.reuse, 0x2, R25 ;  /* 0x00000002091a7819 */ /* 0x040fe20000010e19 */
[----:B------:R-:W-:Y:S01]  /*22d0*/  IMAD.SHL.U32 R9, R9, 0x4, RZ ;  /* 0x0000000409097824 */ /* 0x000fe200078e00ff */
[----:B------:R-:W-:Y:S01]  /*22e0*/  UMOV UR12, 0x54442d19 ;  /* 0x54442d19000c7882 */ /* 0x000fe20000000000 */
        /* <DEDUP_REMOVED lines=9> */
[----:B------:R-:W-:Y:S02]  /*2380*/  ISETP.GE.AND P1, PT, R27, RZ, PT ;  /* 0x000000ff1b00720c */ /* 0x000fe40003f26270 */
[----:B------:R-:W-:-:S05]  /*2390*/  IADD3 R26, PT, PT, -R25, RZ, RZ ;  /* 0x000000ff191a7210 */ /* 0x000fca0007ffe1ff */
[----:B------:R-:W-:Y:S01]  /*23a0*/  @!P0 IMAD.MOV.U32 R25, RZ, RZ, R26 ;  /* 0x000000ffff198224 */ /* 0x000fe200078e001a */
[----:B-1----:R-:W-:-:S10]  /*23b0*/  DMUL R10, R8, UR12 ;  /* 0x0000000c080a7c28 */ /* 0x002fd40008000000 */
[----:B------:R-:W1:Y:S02]  /*23c0*/  F2F.F32.F64 R10, R10 ;  /* 0x0000000a000a7310 */ /* 0x000e640000301000 */
[----:B-1----:R-:W-:-:S07]  /*23d0*/  FSEL R8, -R10, R10, !P1 ;  /* 0x0000000a0a087208 */ /* 0x002fce0004800100 */
.L_x_15:
[C---:B------:R-:W-:Y:S01]  /*23e0*/  LOP3.LUT R10, R25.reuse, 0x1, RZ, 0xc0, !PT ;  /* 0x00000001190a7812 */ /* 0x040fe200078ec0ff */
[----:B------:R-:W-:Y:S01]  /*23f0*/  FMUL R9, R8, R8 ;  /* 0x0000000808097220 */ /* 0x000fe20000400000 */
[----:B------:R-:W-:Y:S02]  /*2400*/  IADD3 R11, PT, PT, R25, 0x1, RZ ;  /* 0x00000001190b7810 */ /* 0x000fe40007ffe0ff */
[----:B------:R-:W-:Y:S01]  /*2410*/  ISETP.NE.U32.AND P0, PT, R10, 0x1, PT ;  /* 0x000000010a00780c */ /* 0x000fe20003f05070 */
[----:B------:R-:W-:Y:S01]  /*2420*/  FFMA R10, R9, R0, -0.0013887860113754868507 ;  /* 0xbab607ed090a7423 */ /* 0x000fe20000000000 */
[----:B------:R-:W-:Y:S02]  /*2430*/  FSETP.GE.AND P2, PT, |R7|, 105615, PT ;  /* 0x47ce47800700780b */ /* 0x000fe40003f46200 */
[----:B------:R-:W-:Y:S02]  /*2440*/  FSEL R26, R23, 0.041666727513074874878, !P0 ;  /* 0x3d2aaabb171a7808 */ /* 0x000fe40004000000 */
[----:B------:R-:W-:-:S02]  /*2450*/  FSEL R10, R10, -0.00019574658654164522886, P0 ;  /* 0xb94d41530a0a7808 */ /* 0x000fc40000000000 */
        /* <DEDUP_REMOVED lines=13> */
[----:B------:R-:W-:Y:S01]  /*2530*/  SHF.L.U32 R9, R7, 0x8, RZ ;  /* 0x0000000807097819 */ /* 0x000fe200000006ff */
[----:B------:R-:W-:Y:S01]  /*2540*/  IMAD.MOV.U32 R25, RZ, RZ, RZ ;  /* 0x000000ffff197224 */ /* 0x000fe200078e00ff */
[----:B------:R-:W-:Y:S01]  /*2550*/  MOV R27, RZ ;  /* 0x000000ff001b7202 */ /* 0x000fe20000000f00 */
[----:B------:R-:W-:Y:S01]  /*2560*/  IMAD.MOV.U32 R16, RZ, RZ, RZ ;  /* 0x000000ffff107224 */ /* 0x000fe200078e00ff */
[----:B------:R-:W-:Y:S01]  /*2570*/  LOP3.LUT R29, R9, 0x80000000, RZ, 0xfc, !PT ;  /* 0x80000000091d7812 */ /* 0x000fe200078efcff */
[----:B------:R-:W1:Y:S01]  /*2580*/  LDCU.64 UR12, c[0x4][URZ] ;  /* 0x01000000ff0c77ac */ /* 0x000e620008000a00 */
[----:B------:R-:W-:-:S05]  /*2590*/  UMOV UR4, URZ ;  /* 0x000000ff00047c82 */ /* 0x000fca0008000000 */
.L_x_19:
        /* <DEDUP_REMOVED lines=12> */
[C---:B------:R-:W-:Y:S01]  /*2660*/  ISETP.EQ.AND P5, PT, R16.reuse, 0x14, PT ;  /* 0x000000141000780c */ /* 0x040fe20003fa2270 */
[----:B------:R-:W-:Y:S02]  /*2670*/  VIADD R16, R16, 0x4 ;  /* 0x0000000410107836 */ /* 0x000fe40000000000 */
[----:B--2---:R-:W-:-:S03]  /*2680*/  IMAD.WIDE.U32 R22, R10, R29, RZ ;  /* 0x0000001d0a167225 */ /* 0x004fc600078e00ff */
[----:B------:R-:W-:-:S04]  /*2690*/  IADD3 R9, P6, PT, R22, R25, RZ ;  /* 0x0000001916097210 */ /* 0x000fc80007fde0ff */
[----:B------:R-:W-:Y:S01]  /*26a0*/  IADD3.X R25, PT, PT, R23, R27, RZ, P6, !PT ;  /* 0x0000001b17197210 */ /* 0x000fe200037fe4ff */
[--C-:B------:R-:W-:Y:S01]  /*26b0*/  @P0 IMAD.MOV.U32 R12, RZ, RZ, R9.reuse ;  /* 0x000000ffff0c0224 */ /* 0x100fe200078e0009 */
[-C--:B------:R-:W-:Y:S01]  /*26c0*/  @P1 MOV R17, R9.reuse ;  /* 0x0000000900111202 */ /* 0x080fe20000000f00 */
[--C-:B------:R-:W-:Y:S01]  /*26d0*/  @P2 IMAD.MOV.U32 R18, RZ, RZ, R9.reuse ;  /* 0x000000ffff122224 */ /* 0x100fe200078e0009 */
[-C--:B------:R-:W-:Y:S01]  /*26e0*/  @P3 MOV R19, R9.reuse ;  /* 0x0000000900133202 */ /* 0x080fe20000000f00 */
[----:B------:R-:W-:Y:S01]  /*26f0*/  @P4 IMAD.MOV.U32 R20, RZ, RZ, R9 ;  /* 0x000000ffff144224 */ /* 0x000fe200078e0009 */
[----:B------:R-:W-:Y:S01]  /*2700*/  @P5 MOV R21, R9 ;  /* 0x0000000900155202 */ /* 0x000fe20000000f00 */
        /* <DEDUP_REMOVED lines=19> */
[----:B------:R-:W-:Y:S01]  /*2840*/  @P1 IMAD.MOV.U32 R10, RZ, RZ, R18 ;  /* 0x000000ffff0a1224 */ /* 0x000fe200078e0012 */
[----:B------:R-:W-:Y:S01]  /*2850*/  @P2 MOV R9, R18 ;  /* 0x0000001200092202 */ /* 0x000fe20000000f00 */
[----:B------:R-:W-:Y:S01]  /*2860*/  @P0 IMAD.MOV.U32 R10, RZ, RZ, R19 ;  /* 0x000000ffff0a0224 */ /* 0x000fe200078e0013 */
[----:B------:R-:W-:-:S02]  /*2870*/  @P1 MOV R9, R19 ;  /* 0x0000001300091202 */ /* 0x000fc40000000f00 */
[----:B------:R-:W-:-:S03]  /*2880*/  @P0 MOV R9, R20 ;  /* 0x0000001400090202 */ /* 0x000fc60000000f00 */
[----:B------:R-:W-:Y:S01]  /*2890*/  @P3 IMAD.MOV.U32 R10, RZ, RZ, R20 ;  /* 0x000000ffff0a3224 */ /* 0x000fe200078e0014 */
[----:B------:R-:W-:Y:S01]  /*28a0*/  @P3 MOV R9, R21 ;  /* 0x0000001500093202 */ /* 0x000fe20000000f00 */
        /* <DEDUP_REMOVED lines=9> */
[----:B------:R-:W-:Y:S02]  /*2940*/  @P4 MOV R12, R21 ;  /* 0x00000015000c4202 */ /* 0x000fe40000000f00 */
[----:B------:R-:W-:-:S04]  /*2950*/  LOP3.LUT R11, R11, 0x1f, RZ, 0xc0, !PT ;  /* 0x0000001f0b0b7812 */ /* 0x000fc800078ec0ff */
[----:B------:R-:W-:-:S03]  /*2960*/  SHF.L.W.U32.HI R9, R10, R11, R9 ;  /* 0x0000000b0a097219 */ /* 0x000fc60000010e09 */
[----:B------:R-:W-:-:S05]  /*2970*/  @P0 IMAD.MOV.U32 R12, RZ, RZ, R25 ;  /* 0x000000ffff0c0224 */ /* 0x000fca00078e0019 */
[----:B------:R-:W-:-:S07]  /*2980*/  SHF.L.W.U32.HI R10, R12, R11, R10 ;  /* 0x0000000b0c0a7219 */ /* 0x000fce0000010e0a */
.L_x_20:
[C-C-:B------:R-:W-:Y:S01]  /*2990*/  SHF.L.W.U32.HI R22, R10.reuse, 0x2, R9.reuse ;  /* 0x000000020a167819 */ /* 0x140fe20000010e09 */
[----:B------:R-:W-:Y:S01]  /*29a0*/  UMOV UR12, 0x54442d19 ;  /* 0x54442d19000c7882 */ /* 0x000fe20000000000 */
[----:B------:R-:W-:Y:S01]  /*29b0*/  SHF.L.U32 R10, R10, 0x2, RZ ;  /* 0x000000020a0a7819 */ /* 0x000fe200000006ff */
[----:B------:R-:W-:Y:S01]  /*29c0*/  UMOV UR13, 0x3bf921fb ;  /* 0x3bf921fb000d7882 */ /* 0x000fe20000000000 */
[----:B------:R-:W-:Y:S02]  /*29d0*/  SHF.R.S32.HI R11, RZ, 0x1f, R22 ;  /* 0x0000001fff0b7819 */ /* 0x000fe40000011416 */
[----:B------:R-:W-:Y:S02]  /*29e0*/  SHF.R.U32.HI R9, RZ, 0x1e, R9 ;  /* 0x0000001eff097819 */ /* 0x000fe40000011609 */
[C---:B------:R-:W-:Y:S02]  /*29f0*/  LOP3.LUT R16, R11.reuse, R10, RZ, 0x3c, !PT ;  /* 0x0000000a0b107212 */ /* 0x040fe400078e3cff */
[----:B------:R-:W-:-:S02]  /*2a00*/  LOP3.LUT R17, R11, R22, RZ, 0x3c, !PT ;  /* 0x000000160b117212 */ /* 0x000fc400078e3cff */
[----:B------:R-:W-:Y:S02]  /*2a10*/  ISETP.GE.AND P1, PT, R7, RZ, PT ;  /* 0x000000ff0700720c */ /* 0x000fe40003f26270 */
[----:B------:R-:W1:Y:S01]  /*2a20*/  I2F.F64.S64 R10, R16 ;  /* 0x00000010000a7312 */ /* 0x000e620000301c00 */
[C---:B------:R-:W-:Y:S02]  /*2a30*/  LOP3.LUT R7, R22.reuse, R7, RZ, 0x3c, !PT ;  /* 0x0000000716077212 */ /* 0x040fe400078e3cff */
[----:B------:R-:W-:Y:S02]  /*2a40*/  LEA.HI R22, R22, R9, RZ, 0x1 ;  /* 0x0000000916167211 */ /* 0x000fe400078f08ff */
[----:B------:R-:W-:-:S03]  /*2a50*/  ISETP.GE.AND P0, PT, R7, RZ, PT ;  /* 0x000000ff0700720c */ /* 0x000fc60003f06270 */
[----:B------:R-:W-:-:S05]  /*2a60*/  IMAD.MOV R7, RZ, RZ, -R22 ;  /* 0x000000ffff077224 */ /* 0x000fca00078e0a16 */
[----:B------:R-:W-:Y:S01]  /*2a70*/  @!P1 MOV R22, R7 ;  /* 0x0000000700169202 */ /* 0x000fe20000000f00 */
[----:B-1----:R-:W-:-:S10]  /*2a80*/  DMUL R10, R10, UR12 ;  /* 0x0000000c0a0a7c28 */ /* 0x002fd40008000000 */
[----:B------:R-:W1:Y:S02]  /*2a90*/  F2F.F32.F64 R10, R10 ;  /* 0x0000000a000a7310 */ /* 0x000e640000301000 */
[----:B-1----:R-:W-:-:S07]  /*2aa0*/  FSEL R16, -R10, R10, !P0 ;  /* 0x0000000a0a107208 */ /* 0x002fce0004000100 */
.L_x_18:
[----:B------:R-:W1:Y:S01]  /*2ab0*/  MUFU.RCP R18, R15 ;  /* 0x0000000f00127308 */ /* 0x000e620000001000 */
[----:B------:R-:W-:Y:S01]  /*2ac0*/  LOP3.LUT R9, R22, 0x1, RZ, 0xc0, !PT ;  /* 0x0000000116097812 */ /* 0x000fe200078ec0ff */
[----:B------:R-:W-:Y:S01]  /*2ad0*/  FMUL R7, R16, R16 ;  /* 0x0000001010077220 */ /* 0x000fe20000400000 */
[----:B------:R-:W-:Y:S01]  /*2ae0*/  UMOV UR4, 0x3f800000 ;  /* 0x3f80000000047882 */ /* 0x000fe20000000000 */
[----:B------:R-:W-:Y:S02]  /*2af0*/  LOP3.LUT P1, RZ, R22, 0x2, RZ, 0xc0, !PT ;  /* 0x0000000216ff7812 */ /* 0x000fe4000782c0ff */
[----:B------:R-:W-:Y:S01]  /*2b00*/  ISETP.NE.U32.AND P0, PT, R9, 0x1, PT ;  /* 0x000000010900780c */ /* 0x000fe20003f05070 */
[----:B------:R-:W-:-:S03]  /*2b10*/  FFMA R0, R7, R0, -0.0013887860113754868507 ;  /* 0xbab607ed07007423 */ /* 0x000fc60000000000 */
[----:B------:R-:W-:Y:S02]  /*2b20*/  FSEL R12, R13, 0.0083327032625675201416, !P0 ;  /* 0x3c0885e40d0c7808 */ /* 0x000fe40004000000 */
[----:B------:R-:W-:Y:S02]  /*2b30*/  FSEL R10, R0, -0.00019574658654164522886, !P0 ;  /* 0xb94d4153000a7808 */ /* 0x000fe40004000000 */
[----:B------:R-:W-:Y:S01]  /*2b40*/  FSEL R16, R16, 1, P0 ;  /* 0x3f80000010107808 */ /* 0x000fe20000000000 */
[----:B-1----:R-:W-:Y:S02]  /*2b50*/  FFMA R9, -R15, R18, 1 ;  /* 0x3f8000000f097423 */ /* 0x002fe40000000112 */
[----:B------:R-:W-:Y:S02]  /*2b60*/  FFMA R10, R7, R10, R12 ;  /* 0x0000000a070a7223 */ /* 0x000fe4000000000c */
[----:B------:R-:W-:Y:S01]  /*2b70*/  FFMA R0, R18, R9, R18 ;  /* 0x0000000912007223 */ /* 0x000fe20000000012 */
[----:B------:R-:W-:Y:S01]  /*2b80*/  IMAD.U32 R18, RZ, RZ, UR4 ;  /* 0x00000004ff127e24 */ /* 0x000fe2000f8e00ff */
[----:B------:R-:W-:-:S02]  /*2b90*/  FSEL R9, -R14, -0.16666662693023681641, !P0 ;  /* 0xbe2aaaa80e097808 */ /* 0x000fc40004000100 */
[----:B------:R-:W-:Y:S01]  /*2ba0*/  FFMA R11, R0, -1, RZ ;  /* 0xbf800000000b7823 */ /* 0x000fe200000000ff */
[----:B------:R-:W1:Y:S02]  /*2bb0*/  FCHK P0, -R18, R15 ;  /* 0x0000000f12007302 */ /* 0x000e640000000100 */
[C---:B------:R-:W-:Y:S01]  /*2bc0*/  FFMA R9, R7.reuse, R10, R9 ;  /* 0x0000000a07097223 */ /* 0x040fe20000000009 */
[----:B------:R-:W-:Y:S01]  /*2bd0*/  FFMA R7, R7, R16, RZ ;  /* 0x0000001007077223 */ /* 0x000fe200000000ff */
[----:B------:R-:W-:-:S03]  /*2be0*/  FFMA R10, -R15, R11, -1 ;  /* 0xbf8000000f0a7423 */ /* 0x000fc6000000010b */
[----:B------:R-:W-:Y:S01]  /*2bf0*/  FFMA R17, R7, R9, R16 ;  /* 0x0000000907117223 */ /* 0x000fe20000000010 */
[----:B------:R-:W-:-:S03]  /*2c00*/  FFMA R7, R0, R10, R11 ;  /* 0x0000000a00077223 */ /* 0x000fc6000000000b */
[----:B------:R-:W-:Y:S01]  /*2c10*/  @P1 FADD R17, RZ, -R17 ;  /* 0x80000011ff111221 */ /* 0x000fe20000000000 */
[----:B-1----:R-:W-:Y:S06]  /*2c20*/  @!P0 BRA `(.L_x_21) ;  /* 0x0000000000108947 */ /* 0x002fec0003800000 */
[----:B------:R-:W-:Y:S01]  /*2c30*/  HFMA2 R0, -RZ, RZ, -1.875, 0 ;  /* 0xbf800000ff007431 */ /* 0x000fe200000001ff */
[----:B------:R-:W-:-:S07]  /*2c40*/  MOV R12, 0x2c60 ;  /* 0x00002c60000c7802 */ /* 0x000fce0000000f00 */
[----:B0-----:R-:W-:Y:S05]  /*2c50*/  CALL.REL.NOINC `($__internal_0_$__cuda_sm3x_div_rn_noftz_f32_slowpath) ;  /* 0x0000000000c87944 */ /* 0x001fea0003c00000 */
[----:B------:R-:W-:-:S07]  /*2c60*/  IMAD.U32 R7, RZ, RZ, UR4 ;  /* 0x00000004ff077e24 */ /* 0x000fce000f8e00ff */
.L_x_21:
[----:B------:R-:W-:Y:S01]  /*2c70*/  FADD R12, -R6, R17 ;  /* 0x00000011060c7221 */ /* 0x000fe20000000100 */
[----:B------:R-:W-:Y:S01]  /*2c80*/  FMUL R10, R8, UR10 ;  /* 0x0000000a080a7c20 */ /* 0x000fe20008400000 */
[----:B------:R-:W-:Y:S01]  /*2c90*/  FADD R8, -R5, R8 ;  /* 0x0000000805087221 */ /* 0x000fe20000000100 */
[----:B------:R-:W-:Y:S01]  /*2ca0*/  FMUL R17, R17, UR10 ;  /* 0x0000000a11117c20 */ /* 0x000fe20008400000 */
[-C--:B------:R-:W-:Y:S01]  /*2cb0*/  FMUL R0, R12, R7.reuse ;  /* 0x000000070c007220 */ /* 0x080fe20000400000 */
[----:B------:R-:W-:Y:S01]  /*2cc0*/  FMUL R9, RZ, R12 ;  /* 0x0000000cff097220 */ /* 0x000fe20000400000 */
[----:B------:R-:W-:Y:S01]  /*2cd0*/  FMUL R6, R6, UR7 ;  /* 0x0000000706067c20 */ /* 0x000fe20008400000 */
[----:B------:R-:W-:Y:S01]  /*2ce0*/  FMUL R11, R5, UR7 ;  /* 0x00000007050b7c20 */ /* 0x000fe20008400000 */
[----:B------:R-:W-:Y:S01]  /*2cf0*/  FFMA R5, RZ, R8, -R0 ;  /* 0x00000008ff057223 */ /* 0x000fe20000000800 */
[----:B------:R-:W-:Y:S01]  /*2d00*/  FFMA R9, R8, R7, R9 ;  /* 0x0000000708097223 */ /* 0x000fe20000000009 */
[----:B------:R-:W-:Y:S01]  /*2d10*/  FADD R8, R17, -R6 ;  /* 0x8000000611087221 */ /* 0x000fe20000000000 */
[----:B------:R-:W-:Y:S01]  /*2d20*/  FADD R0, R10, -R11 ;  /* 0x8000000b0a007221 */ /* 0x000fe20000000000 */
[----:B------:R-:W-:Y:S01]  /*2d30*/  FMUL R11, R11, UR7 ;  /* 0x000000070b0b7c20 */ /* 0x000fe20008400000 */
[----:B------:R-:W-:Y:S01]  /*2d40*/  FMUL R6, R6, UR7 ;  /* 0x0000000706067c20 */ /* 0x000fe20008400000 */
[----:B------:R-:W-:Y:S01]  /*2d50*/  FADD R12, R8, -R9 ;  /* 0x80000009080c7221 */ /* 0x000fe20000000000 */
[----:B------:R-:W-:-:S02]  /*2d60*/  FADD R8, R0, -R5 ;  /* 0x8000000500087221 */ /* 0x000fc40000000000 */
[----:B------:R-:W-:Y:S01]  /*2d70*/  FFMA R6, R17, UR10, -R6 ;  /* 0x0000000a11067c23 */ /* 0x000fe20008000806 */
[-C--:B------:R-:W-:Y:S01]  /*2d80*/  FMUL R0, R12, R7.reuse ;  /* 0x000000070c007220 */ /* 0x080fe20000400000 */
[----:B------:R-:W-:-:S03]  /*2d90*/  FMUL R13, R8, R7 ;  /* 0x00000007080d7220 */ /* 0x000fc60000400000 */
[----:B------:R-:W-:Y:S01]  /*2da0*/  FFMA R14, RZ, R8, -R0 ;  /* 0x00000008ff0e7223 */ /* 0x000fe20000000800 */
[----:B------:R-:W-:Y:S01]  /*2db0*/  FFMA R16, RZ, R12, R13 ;  /* 0x0000000cff107223 */ /* 0x000fe2000000000d */
[----:B------:R-:W-:Y:S02]  /*2dc0*/  FFMA R8, R10, UR10, -R11 ;  /* 0x0000000a0a087c23 */ /* 0x000fe4000800080b */
[----:B------:R-:W-:Y:S01]  /*2dd0*/  FADD R11, R14, R14 ;  /* 0x0000000e0e0b7221 */ /* 0x000fe20000000000 */
[----:B------:R-:W-:Y:S01]  /*2de0*/  FADD R13, R16, R16 ;  /* 0x00000010100d7221 */ /* 0x000fe20000000000 */
[C---:B------:R-:W-:Y:S01]  /*2df0*/  FMUL R19, R3.reuse, R14 ;  /* 0x0000000e03137220 */ /* 0x040fe20000400000 */
[----:B------:R-:W-:Y:S01]  /*2e00*/  FMUL R16, R3, R16 ;  /* 0x0000001003107220 */ /* 0x000fe20000400000 */
[----:B------:R-:W-:Y:S01]  /*2e10*/  FADD R18, R8, -R11 ;  /* 0x8000000b08127221 */ /* 0x000fe20000000000 */
[----:B------:R-:W-:Y:S01]  /*2e20*/  FADD R15, R6, -R13 ;  /* 0x8000000d060f7221 */ /* 0x000fe20000000000 */
[----:B------:R-:W1:Y:S01]  /*2e30*/  LDC.64 R10, c[0x0][0x3a0] ;  /* 0x0000e800ff0a7b82 */ /* 0x000e620000000a00 */
[----:B------:R-:W-:Y:S01]  /*2e40*/  FFMA R19, R2, R5, R19 ;  /* 0x0000000502137223 */ /* 0x000fe20000000013 */
[-C--:B------:R-:W-:Y:S01]  /*2e50*/  FMUL R0, R18, R7.reuse ;  /* 0x0000000712007220 */ /* 0x080fe20000400000 */
[----:B------:R-:W-:Y:S01]  /*2e60*/  FMUL R17, R15, R7 ;  /* 0x000000070f117220 */ /* 0x000fe20000400000 */
[----:B------:R-:W-:-:S02]  /*2e70*/  FFMA R16, R2, R9, R16 ;  /* 0x0000000902107223 */ /* 0x000fc40000000010 */
[----:B------:R-:W-:Y:S01]  /*2e80*/  FFMA R15, RZ, R15, R0 ;  /* 0x0000000fff0f7223 */ /* 0x000fe20000000000 */
[----:B------:R-:W-:Y:S01]  /*2e90*/  FFMA R17, RZ, R18, -R17 ;  /* 0x00000012ff117223 */ /* 0x000fe20000000811 */
[----:B------:R-:W2:Y:S02]  /*2ea0*/  LDC.64 R12, c[0x0][0x3a8] ;  /* 0x0000ea00ff0c7b82 */ /* 0x000ea40000000a00 */
[----:B------:R-:W-:Y:S01]  /*2eb0*/  FFMA R6, R15, -3, R6 ;  /* 0xc04000000f067823 */ /* 0x000fe20000000006 */
[----:B------:R-:W-:Y:S01]  /*2ec0*/  FFMA R8, R17, -3, R8 ;  /* 0xc040000011087823 */ /* 0x000fe20000000008 */
[C---:B------:R-:W-:Y:S01]  /*2ed0*/  FFMA R19, R4.reuse, R17, R19 ;  /* 0x0000001104137223 */ /* 0x040fe20000000013 */
[----:B------:R-:W-:Y:S01]  /*2ee0*/  FFMA R16, R4, R15, R16 ;  /* 0x0000000f04107223 */ /* 0x000fe20000000010 */
[-C--:B------:R-:W-:Y:S01]  /*2ef0*/  FMUL R0, R6, R7.reuse ;  /* 0x0000000706007220 */ /* 0x080fe20000400000 */
[----:B------:R-:W-:-:S03]  /*2f00*/  FMUL R7, R8, R7 ;  /* 0x0000000708077220 */ /* 0x000fc60000400000 */
[----:B------:R-:W-:Y:S01]  /*2f10*/  FFMA R0, RZ, R8, -R0 ;  /* 0x00000008ff007223 */ /* 0x000fe20000000800 */
[----:B------:R-:W-:-:S03]  /*2f20*/  FFMA R7, RZ, R6, R7 ;  /* 0x00000006ff077223 */ /* 0x000fc60000000007 */
[----:B------:R-:W-:Y:S01]  /*2f30*/  FFMA R19, R0, UR5, R19 ;  /* 0x0000000500137c23 */ /* 0x000fe20008000013 */
[----:B------:R-:W-:-:S04]  /*2f40*/  FFMA R7, R7, UR5, R16 ;  /* 0x0000000507077c23 */ /* 0x000fc80008000010 */
[----:B-1----:R-:W-:Y:S04]  /*2f50*/  STG.E desc[UR8][R10.64+0x4], R19 ;  /* 0x000004130a007986 */ /* 0x002fe8000c101908 */
[----:B--2---:R-:W-:Y:S01]  /*2f60*/  STG.E desc[UR8][R12.64+0x4], R7 ;  /* 0x000004070c007986 */ /* 0x004fe2000c101908 */
[----:B------:R-:W-:Y:S05]  /*2f70*/  EXIT ;  /* 0x000000000000794d */ /* 0x000fea0003800000 */
        .weak           $__internal_0_$__cuda_sm3x_div_rn_noftz_f32_slowpath
        .type           $__internal_0_$__cuda_sm3x_div_rn_noftz_f32_slowpath,@function
        .size           $__internal_0_$__cuda_sm3x_div_rn_noftz_f32_slowpath,(.L_x_32 - $__internal_0_$__cuda_sm3x_div_rn_noftz_f32_slowpath)
$__internal_0_$__cuda_sm3x_div_rn_noftz_f32_slowpath:
[----:B------:R-:W-:Y:S02]  /*2f80*/  SHF.R.U32.HI R10, RZ, 0x17, R15 ;  /* 0x00000017ff0a7819 */ /* 0x000fe4000001160f */
[----:B------:R-:W-:Y:S02]  /*2f90*/  SHF.R.U32.HI R11, RZ, 0x17, R0 ;  /* 0x00000017ff0b7819 */ /* 0x000fe40000011600 */
[----:B------:R-:W-:Y:S02]  /*2fa0*/  LOP3.LUT R10, R10, 0xff, RZ, 0xc0, !PT ;  /* 0x000000ff0a0a7812 */ /* 0x000fe400078ec0ff */
[----:B------:R-:W-:Y:S02]  /*2fb0*/  LOP3.LUT R11, R11, 0xff, RZ, 0xc0, !PT ;  /* 0x000000ff0b0b7812 */ /* 0x000fe400078ec0ff */
[----:B------:R-:W-:-:S03]  /*2fc0*/  IADD3 R9, PT, PT, R10, -0x1, RZ ;  /* 0xffffffff0a097810 */ /* 0x000fc60007ffe0ff */
[----:B------:R-:W-:Y:S01]  /*2fd0*/  VIADD R13, R11, 0xffffffff ;  /* 0xffffffff0b0d7836 */ /* 0x000fe20000000000 */
[----:B------:R-:W-:-:S04]  /*2fe0*/  ISETP.GT.U32.AND P0, PT, R9, 0xfd, PT ;  /* 0x000000fd0900780c */ /* 0x000fc80003f04070 */
[----:B------:R-:W-:-:S13]  /*2ff0*/  ISETP.GT.U32.OR P0, PT, R13, 0xfd, P0 ;  /* 0x000000fd0d00780c */ /* 0x000fda0000704470 */
[----:B------:R-:W-:Y:S01]  /*3000*/  @!P0 MOV R7, RZ ;  /* 0x000000ff00078202 */ /* 0x000fe20000000f00 */
[----:B------:R-:W-:Y:S06]  /*3010*/  @!P0 BRA `(.L_x_22) ;  /* 0x00000000005c8947 */ /* 0x000fec0003800000 */
[----:B------:R-:W-:Y:S02]  /*3020*/  FSETP.GTU.FTZ.AND P0, PT, |R0|, +INF , PT ;  /* 0x7f8000000000780b */ /* 0x000fe40003f1c200 */
[----:B------:R-:W-:-:S04]  /*3030*/  FSETP.GTU.FTZ.AND P1, PT, |R15|, +INF , PT ;  /* 0x7f8000000f00780b */ /* 0x000fc80003f3c200 */
[----:B------:R-:W-:-:S13]  /*3040*/  PLOP3.LUT P0, PT, P0, P1, PT, 0xf8, 0x8f ;  /* 0x00000000008f781c */ /* 0x000fda0000703f70 */
[----:B------:R-:W-:Y:S05]  /*3050*/  @P0 BRA `(.L_x_23) ;  /* 0x0000000400540947 */ /* 0x000fea0003800000 */
[----:B------:R-:W-:-:S13]  /*3060*/  LOP3.LUT P0, RZ, R15, 0x7fffffff, R0, 0xc8, !PT ;  /* 0x7fffffff0fff7812 */ /* 0x000fda000780c800 */
[----:B------:R-:W-:Y:S05]  /*3070*/  @!P0 BRA `(.L_x_24) ;  /* 0x0000000400408947 */ /* 0x000fea0003800000 */
[C---:B------:R-:W-:Y:S02]  /*3080*/  FSETP.NEU.FTZ.AND P0, PT, |R0|.reuse, +INF , PT ;  /* 0x7f8000000000780b */ /* 0x040fe40003f1d200 */
[----:B------:R-:W-:Y:S02]  /*3090*/  FSETP.NEU.FTZ.AND P2, PT, |R15|, +INF , PT ;  /* 0x7f8000000f00780b */ /* 0x000fe40003f5d200 */
[----:B------:R-:W-:-:S11]  /*30a0*/  FSETP.NEU.FTZ.AND P1, PT, |R0|, +INF , PT ;  /* 0x7f8000000000780b */ /* 0x000fd60003f3d200 */
[----:B------:R-:W-:Y:S05]  /*30b0*/  @!P2 BRA !P0, `(.L_x_24) ;  /* 0x000000040030a947 */ /* 0x000fea0004000000 */
[----:B------:R-:W-:-:S04]  /*30c0*/  LOP3.LUT P0, RZ, R0, 0x7fffffff, RZ, 0xc0, !PT ;  /* 0x7fffffff00ff7812 */ /* 0x000fc8000780c0ff */
[----:B------:R-:W-:-:S13]  /*30d0*/  PLOP3.LUT P0, PT, P2, P0, PT, 0x2f, 0xf2 ;  /* 0x0000000000f2781c */ /* 0x000fda0001700577 */
[----:B------:R-:W-:Y:S05]  /*30e0*/  @P0 BRA `(.L_x_25) ;  /* 0x0000000400180947 */ /* 0x000fea0003800000 */
[----:B------:R-:W-:-:S04]  /*30f0*/  LOP3.LUT P0, RZ, R15, 0x7fffffff, RZ, 0xc0, !PT ;  /* 0x7fffffff0fff7812 */ /* 0x000fc8000780c0ff */
[----:B------:R-:W-:-:S13]  /*3100*/  PLOP3.LUT P0, PT, P1, P0, PT, 0x2f, 0xf2 ;  /* 0x0000000000f2781c */ /* 0x000fda0000f00577 */
[----:B------:R-:W-:Y:S05]  /*3110*/  @P0 BRA `(.L_x_26) ;  /* 0x0000000000fc0947 */ /* 0x000fea0003800000 */
[----:B------:R-:W-:Y:S02]  /*3120*/  ISETP.GE.AND P0, PT, R13, RZ, PT ;  /* 0x000000ff0d00720c */ /* 0x000fe40003f06270 */
[----:B------:R-:W-:-:S11]  /*3130*/  ISETP.GE.AND P1, PT, R9, RZ, PT ;  /* 0x000000ff0900720c */ /* 0x000fd60003f26270 */
[----:B------:R-:W-:Y:S01]  /*3140*/  @P0 IMAD.MOV.U32 R7, RZ, RZ, RZ ;  /* 0x000000ffff070224 */ /* 0x000fe200078e00ff */
[----:B------:R-:W-:Y:S01]  /*3150*/  @!P0 MOV R7, 0xffffffc0 ;  /* 0xffffffc000078802 */ /* 0x000fe20000000f00 */
[----:B------:R-:W-:Y:S01]  /*3160*/  @!P0 FFMA R0, R0, 1.84467440737095516160e+19, RZ ;  /* 0x5f80000000008823 */ /* 0x000fe200000000ff */
[----:B------:R-:W-:-:S03]  /*3170*/  @!P1 FFMA R15, R15, 1.84467440737095516160e+19, RZ ;  /* 0x5f8000000f0f9823 */ /* 0x000fc600000000ff */
[----:B------:R-:W-:-:S07]  /*3180*/  @!P1 VIADD R7, R7, 0x40 ;  /* 0x0000004007079836 */ /* 0x000fce0000000000 */
.L_x_22:
[----:B------:R-:W-:Y:S01]  /*3190*/  LEA R16, R10, 0xc0800000, 0x17 ;  /* 0xc08000000a107811 */ /* 0x000fe200078eb8ff */
[----:B------:R-:W-:-:S03]  /*31a0*/  VIADD R11, R11, 0xffffff81 ;  /* 0xffffff810b0b7836 */ /* 0x000fc60000000000 */
[----:B------:R-:W-:Y:S01]  /*31b0*/  IADD3 R16, PT, PT, -R16, R15, RZ ;  /* 0x0000000f10107210 */ /* 0x000fe20007ffe1ff */
[----:B------:R-:W-:-:S03]  /*31c0*/  IMAD R0, R11, -0x800000, R0 ;  /* 0xff8000000b007824 */ /* 0x000fc600078e0200 */
[----:B------:R0:W1:Y:S01]  /*31d0*/  MUFU.RCP R14, R16 ;  /* 0x00000010000e7308 */ /* 0x0000620000001000 */
[----:B------:R-:W-:Y:S01]  /*31e0*/  FADD.FTZ R13, -R16, -RZ ;  /* 0x800000ff100d7221 */ /* 0x000fe20000010100 */
[----:B0-----:R-:W-:-:S04]  /*31f0*/  IADD3 R16, PT, PT, R11, 0x7f, -R10 ;  /* 0x0000007f0b107810 */ /* 0x001fc80007ffe80a */
[----:B------:R-:W-:Y:S01]  /*3200*/  IADD3 R7, PT, PT, R16, R7, RZ ;  /* 0x0000000710077210 */ /* 0x000fe20007ffe0ff */
[----:B-1----:R-:W-:-:S04]  /*3210*/  FFMA R9, R14, R13, 1 ;  /* 0x3f8000000e097423 */ /* 0x002fc8000000000d */
[----:B------:R-:W-:-:S04]  /*3220*/  FFMA R9, R14, R9, R14 ;  /* 0x000000090e097223 */ /* 0x000fc8000000000e */
[----:B------:R-:W-:-:S04]  /*3230*/  FFMA R14, R0, R9, RZ ;  /* 0x00000009000e7223 */ /* 0x000fc800000000ff */
[----:B------:R-:W-:-:S04]  /*3240*/  FFMA R15, R13, R14, R0 ;  /* 0x0000000e0d0f7223 */ /* 0x000fc80000000000 */
[----:B------:R-:W-:-:S04]  /*3250*/  FFMA R14, R9, R15, R14 ;  /* 0x0000000f090e7223 */ /* 0x000fc8000000000e */
[----:B------:R-:W-:-:S04]  /*3260*/  FFMA R13, R13, R14, R0 ;  /* 0x0000000e0d0d7223 */ /* 0x000fc80000000000 */
[----:B------:R-:W-:-:S05]  /*3270*/  FFMA R0, R9, R13, R14 ;  /* 0x0000000d09007223 */ /* 0x000fca000000000e */
[----:B------:R-:W-:-:S04]  /*3280*/  SHF.R.U32.HI R10, RZ, 0x17, R0 ;  /* 0x00000017ff0a7819 */ /* 0x000fc80000011600 */
[----:B------:R-:W-:-:S05]  /*3290*/  LOP3.LUT R10, R10, 0xff, RZ, 0xc0, !PT ;  /* 0x000000ff0a0a7812 */ /* 0x000fca00078ec0ff */
[----:B------:R-:W-:-:S05]  /*32a0*/  IMAD.IADD R10, R10, 0x1, R7 ;  /* 0x000000010a0a7824 */ /* 0x000fca00078e0207 */
[----:B------:R-:W-:-:S04]  /*32b0*/  IADD3 R11, PT, PT, R10, -0x1, RZ ;  /* 0xffffffff0a0b7810 */ /* 0x000fc80007ffe0ff */
[----:B------:R-:W-:-:S13]  /*32c0*/  ISETP.GE.U32.AND P0, PT, R11, 0xfe, PT ;  /* 0x000000fe0b00780c */ /* 0x000fda0003f06070 */
[----:B------:R-:W-:Y:S05]  /*32d0*/  @!P0 BRA `(.L_x_27) ;  /* 0x0000000000808947 */ /* 0x000fea0003800000 */
[----:B------:R-:W-:-:S13]  /*32e0*/  ISETP.GT.AND P0, PT, R10, 0xfe, PT ;  /* 0x000000fe0a00780c */ /* 0x000fda0003f04270 */
[----:B------:R-:W-:Y:S05]  /*32f0*/  @P0 BRA `(.L_x_28) ;  /* 0x00000000006c0947 */ /* 0x000fea0003800000 */
[----:B------:R-:W-:-:S13]  /*3300*/  ISETP.GE.AND P0, PT, R10, 0x1, PT ;  /* 0x000000010a00780c */ /* 0x000fda0003f06270 */
[----:B------:R-:W-:Y:S05]  /*3310*/  @P0 BRA `(.L_x_29) ;  /* 0x0000000000740947 */ /* 0x000fea0003800000 */
[----:B------:R-:W-:Y:S02]  /*3320*/  ISETP.GE.AND P0, PT, R10, -0x18, PT ;  /* 0xffffffe80a00780c */ /* 0x000fe40003f06270 */
[----:B------:R-:W-:-:S11]  /*3330*/  LOP3.LUT R0, R0, 0x80000000, RZ, 0xc0, !PT ;  /* 0x8000000000007812 */ /* 0x000fd600078ec0ff */
[----:B------:R-:W-:Y:S05]  /*3340*/  @!P0 BRA `(.L_x_29) ;  /* 0x0000000000688947 */ /* 0x000fea0003800000 */
[CCC-:B------:R-:W-:Y:S01]  /*3350*/  FFMA.RZ R7, R9.reuse, R13.reuse, R14.reuse ;  /* 0x0000000d09077223 */ /* 0x1c0fe2000000c00e */
[CCC-:B------:R-:W-:Y:S01]  /*3360*/  FFMA.RP R11, R9.reuse, R13.reuse, R14.reuse ;  /* 0x0000000d090b7223 */ /* 0x1c0fe2000000800e */
[----:B------:R-:W-:Y:S01]  /*3370*/  FFMA.RM R14, R9, R13, R14 ;  /* 0x0000000d090e7223 */ /* 0x000fe2000000400e */
[C---:B------:R-:W-:Y:S01]  /*3380*/  VIADD R9, R10.reuse, 0x20 ;  /* 0x000000200a097836 */ /* 0x040fe20000000000 */
[C---:B------:R-:W-:Y:S02]  /*3390*/  ISETP.NE.AND P2, PT, R10.reuse, RZ, PT ;  /* 0x000000ff0a00720c */ /* 0x040fe40003f45270 */
[----:B------:R-:W-:Y:S02]  /*33a0*/  LOP3.LUT R7, R7, 0x7fffff, RZ, 0xc0, !PT ;  /* 0x007fffff07077812 */ /* 0x000fe400078ec0ff */
[----:B------:R-:W-:Y:S02]  /*33b0*/  ISETP.NE.AND P1, PT, R10, RZ, PT ;  /* 0x000000ff0a00720c */ /* 0x000fe40003f25270 */
[----:B------:R-:W-:-:S02]  /*33c0*/  LOP3.LUT R16, R7, 0x800000, RZ, 0xfc, !PT ;  /* 0x0080000007107812 */ /* 0x000fc400078efcff */
[----:B------:R-:W-:Y:S02]  /*33d0*/  IADD3 R10, PT, PT, -R10, RZ, RZ ;  /* 0x000000ff0a0a7210 */ /* 0x000fe40007ffe1ff */
[----:B------:R-:W-:Y:S02]  /*33e0*/  SHF.L.U32 R9, R16, R9, RZ ;  /* 0x0000000910097219 */ /* 0x000fe400000006ff */
[----:B------:R-:W-:Y:S02]  /*33f0*/  FSETP.NEU.FTZ.AND P0, PT, R11, R14, PT ;  /* 0x0000000e0b00720b */ /* 0x000fe40003f1d000 */
[----:B------:R-:W-:Y:S02]  /*3400*/  SEL R7, R10, RZ, P2 ;  /* 0x000000ff0a077207 */ /* 0x000fe40001000000 */
[----:B------:R-:W-:Y:S02]  /*3410*/  ISETP.NE.AND P1, PT, R9, RZ, P1 ;  /* 0x000000ff0900720c */ /* 0x000fe40000f25270 */
[----:B------:R-:W-:-:S02]  /*3420*/  SHF.R.U32.HI R16, RZ, R7, R16 ;  /* 0x00000007ff107219 */ /* 0x000fc40000011610 */
[----:B------:R-:W-:Y:S02]  /*3430*/  PLOP3.LUT P0, PT, P0, P1, PT, 0xf8, 0x8f ;  /* 0x00000000008f781c */ /* 0x000fe40000703f70 */
[----:B------:R-:W-:Y:S02]  /*3440*/  SHF.R.U32.HI R9, RZ, 0x1, R16 ;  /* 0x00000001ff097819 */ /* 0x000fe40000011610 */
[----:B------:R-:W-:-:S04]  /*3450*/  SEL R10, RZ, 0x1, !P0 ;  /* 0x00000001ff0a7807 */ /* 0x000fc80004000000 */
[----:B------:R-:W-:-:S04]  /*3460*/  LOP3.LUT R7, R10, 0x1, R9, 0xf8, !PT ;  /* 0x000000010a077812 */ /* 0x000fc800078ef809 */
[----:B------:R-:W-:-:S05]  /*3470*/  LOP3.LUT R16, R7, R16, RZ, 0xc0, !PT ;  /* 0x0000001007107212 */ /* 0x000fca00078ec0ff */
[----:B------:R-:W-:-:S05]  /*3480*/  IMAD.IADD R9, R9, 0x1, R16 ;  /* 0x0000000109097824 */ /* 0x000fca00078e0210 */
[----:B------:R-:W-:Y:S01]  /*3490*/  LOP3.LUT R0, R9, R0, RZ, 0xfc, !PT ;  /* 0x0000000009007212 */ /* 0x000fe200078efcff */
[----:B------:R-:W-:Y:S06]  /*34a0*/  BRA `(.L_x_29) ;  /* 0x0000000000107947 */ /* 0x000fec0003800000 */
.L_x_28:
[----:B------:R-:W-:-:S04]  /*34b0*/  LOP3.LUT R0, R0, 0x80000000, RZ, 0xc0, !PT ;  /* 0x8000000000007812 */ /* 0x000fc800078ec0ff */
[----:B------:R-:W-:Y:S01]  /*34c0*/  LOP3.LUT R0, R0, 0x7f800000, RZ, 0xfc, !PT ;  /* 0x7f80000000007812 */ /* 0x000fe200078efcff */
[----:B------:R-:W-:Y:S06]  /*34d0*/  BRA `(.L_x_29) ;  /* 0x0000000000047947 */ /* 0x000fec0003800000 */
.L_x_27:
[----:B------:R-:W-:-:S07]  /*34e0*/  LEA R0, R7, R0, 0x17 ;  /* 0x0000000007007211 */ /* 0x000fce00078eb8ff */
.L_x_29:
[----:B------:R-:W-:Y:S01]  /*34f0*/  R2UR UR4, R0 ;  /* 0x00000000000472ca */ /* 0x000fe200000e0000 */
[----:B------:R-:W-:-:S14]  /*3500*/  BRA `(.L_x_30) ;  /* 0x0000000000307947 */ /* 0x000fdc0003800000 */
.L_x_26:
[----:B------:R-:W-:-:S04]  /*3510*/  LOP3.LUT R0, R15, 0x80000000, R0, 0x48, !PT ;  /* 0x800000000f007812 */ /* 0x000fc800078e4800 */
[----:B------:R-:W-:-:S04]  /*3520*/  LOP3.LUT R0, R0, 0x7f800000, RZ, 0xfc, !PT ;  /* 0x7f80000000007812 */ /* 0x000fc800078efcff */
[----:B------:R-:W-:Y:S01]  /*3530*/  R2UR UR4, R0 ;  /* 0x00000000000472ca */ /* 0x000fe200000e0000 */
[----:B------:R-:W-:-:S14]  /*3540*/  BRA `(.L_x_30) ;  /* 0x0000000000207947 */ /* 0x000fdc0003800000 */
.L_x_25:
[----:B------:R-:W-:-:S04]  /*3550*/  LOP3.LUT R0, R15, 0x80000000, R0, 0x48, !PT ;  /* 0x800000000f007812 */ /* 0x000fc800078e4800 */
[----:B------:R-:W-:Y:S01]  /*3560*/  R2UR UR4, R0 ;  /* 0x00000000000472ca */ /* 0x000fe200000e0000 */
[----:B------:R-:W-:-:S14]  /*3570*/  BRA `(.L_x_30) ;  /* 0x0000000000147947 */ /* 0x000fdc0003800000 */
.L_x_24:
[----:B------:R-:W0:Y:S02]  /*3580*/  MUFU.RSQ R0, -QNAN ;  /* 0xffc0000000007908 */ /* 0x000e240000001400 */
[----:B0-----:R-:W-:Y:S01]  /*3590*/  R2UR UR4, R0 ;  /* 0x00000000000472ca */ /* 0x001fe200000e0000 */
[----:B------:R-:W-:-:S14]  /*35a0*/  BRA `(.L_x_30) ;  /* 0x0000000000087947 */ /* 0x000fdc0003800000 */
.L_x_23:
[----:B------:R-:W-:-:S05]  /*35b0*/  FADD.FTZ R0, R0, R15 ;  /* 0x0000000f00007221 */ /* 0x000fca0000010000 */
[----:B------:R-:W-:-:S15]  /*35c0*/  R2UR UR4, R0 ;  /* 0x00000000000472ca */ /* 0x000fde00000e0000 */
.L_x_30:
[----:B------:R-:W-:Y:S02]  /*35d0*/  HFMA2 R11, -RZ, RZ, 0, 0 ;  /* 0x00000000ff0b7431 */ /* 0x000fe400000001ff */
[----:B------:R-:W-:-:S04]  /*35e0*/  IMAD.MOV.U32 R10, RZ, RZ, R12 ;  /* 0x000000ffff0a7224 */ /* 0x000fc800078e000c */
[----:B------:R-:W-:Y:S05]  /*35f0*/  RET.REL.NODEC R10 `(_Z16global_primitivePfS_S_S_S_S_ii) ;  /* 0xffffffc80a807950 */ /* 0x000fea0003c3ffff */
.L_x_31:
[----:B------:R-:W-:-:S00]  /*3600*/  BRA `(.L_x_31) ;  /* 0xfffffffc00fc7947 */ /* 0x000fc0000383ffff */
[----:B------:R-:W-:-:S00]  /*3610*/  NOP ;  /* 0x0000000000007918 */ /* 0x000fc00000000000 */
        /* <DEDUP_REMOVED lines=14> */
.L_x_32:


//--------------------- .nv.global.init           --------------------------
	.section	.nv.global.init,"aw",@progbits
	.align	4
.nv.global.init:
	.type		__cudart_i2opi_f,@object
	.size		__cudart_i2opi_f,(.L_0 - __cudart_i2opi_f)
__cudart_i2opi_f:
        /*0000*/ 	.byte	0x41, 0x90, 0x43, 0x3c, 0x99, 0x95, 0x62, 0xdb, 0xc0, 0xdd, 0x34, 0xf5, 0xd1, 0x57, 0x27, 0xfc
        /*0010*/ 	.byte	0x29, 0x15, 0x44, 0x4e, 0x6e, 0x83, 0xf9, 0xa2
.L_0:


//--------------------- .nv.shared._Z16global_primitivePfS_S_S_S_S_ii --------------------------
	.section	.nv.shared._Z16global_primitivePfS_S_S_S_S_ii,"aw",@nobits
	.sectionflags	@""
	.align	4
.nv.shared._Z16global_primitivePfS_S_S_S_S_ii:
	.zero		1192


//--------------------- .nv.shared.reserved.0     --------------------------
	.section	.nv.shared.reserved.0,"aw",@nobits
	.weak		__nv_reservedSMEM_offset_0_alias
	.size		__nv_reservedSMEM_offset_0_alias, 0, 64
	.other		__nv_reservedSMEM_offset_0_alias,@"STO_CUDA_RESERVED_SHARED STV_DEFAULT"
__nv_reservedSMEM_offset_0_alias:
	.zero		0
	.zero		64


//--------------------- .nv.constant0._Z16global_primitivePfS_S_S_S_S_ii --------------------------
	.section	.nv.constant0._Z16global_primitivePfS_S_S_S_S_ii,"a",@progbits
	.sectionflags	@""
	.align	4
.nv.constant0._Z16global_primitivePfS_S_S_S_S_ii:
	.zero		952


//--------------------- SYMBOLS --------------------------

	.type		.nv.reservedSmem.offset0,@object
	.size		.nv.reservedSmem.offset0,0x4
	.type		.nv.reservedSmem.cap,@object
	.size		.nv.reservedSmem.cap,0x4
